	.target	sm_90a

	.elftype	@"ET_EXEC"


//--------------------- .note.nv.tkinfo           --------------------------
	.section	.note.nv.tkinfo,"",@"SHT_NOTE"
	.sectionflags	@"SHF_NOTE_NV_TKINFO"
	.tkinfo
        /*0018*/ 	.word	0x00000002
        /*0030*/ 	.string	""
        /*0030*/ 	.string	"ptxas"
        /*0030*/ 	.string	"Cuda compilation tools, release 13.0, V13.0.88"
        /*0030*/ 	.string	"Build cuda_13.0.r13.0/compiler.36424714_0"
        /*0030*/ 	.string	"-arch sm_90a -m 64 "



//--------------------- .note.nv.cuinfo           --------------------------
	.section	.note.nv.cuinfo,"",@"SHT_NOTE"
	.sectionflags	@"SHF_NOTE_NV_CUINFO"
        /*0018*/ 	.short	0x0002
        /*001a*/ 	.short	0x005a
        /*001c*/ 	.short	0x0082
	.zero		2


//--------------------- .nv.info                  --------------------------
	.section	.nv.info,"",@"SHT_CUDA_INFO"
	.align	4


	//----- nvinfo : EIATTR_REGCOUNT
	.align		4
        /*0000*/ 	.byte	0x04, 0x2f
        /*0002*/ 	.short	(.L_15 - .L_14)
	.align		4
.L_14:
        /*0004*/ 	.word	index@(_ZN7cutlass13device_kernelINS_4gemm6kernel13GemmUniversalIN4cute5tupleIJiiiiEEENS1_10collective13CollectiveMmaINS1_34MainloopSm90TmaGmmaWarpSpecializedILi7ENS5_IJNS4_1CILi2EEENSA_ILi1EEESC_EEENS1_35KernelTmaWarpSpecializedCooperativeEEENS5_IJNSA_ILi256EEESG_NSA_ILi32EEEEEENS_10bfloat16_tENS5_IJlSC_lEEESJ_SK_NS4_8TiledMMAINS4_8MMA_AtomIJNS4_4SM904GMMA28MMA_64x256x16_F32BF16BF16_SSILNSO_5MajorE0ELSQ_0ELNSO_7ScaleInE1ELSR_1EEEEEENS4_6LayoutISD_NS5_IJSC_NSA_ILi0EEESV_EEEEENS5_IJNS4_10UnderscoreESY_SY_EEEEENS4_13SM90_TMA_LOADENS4_14ComposedLayoutINS4_7SwizzleILi2ELi4ELi3EEENS4_18smem_ptr_flag_bitsILi16EEENSU_INS5_IJNSA_ILi8EEESH_EEENS5_IJSH_SC_EEEEEEEvNS4_8identityENS4_23SM90_TMA_LOAD_MULTICASTES1B_vS1C_EENS_8epilogue10collective6detail29Sm90TmaWarpSpecializedAdapterINS1G_15DefaultEpilogueISJ_SK_SK_NS1F_6thread17LinearCombinationISJ_Li1EffLNS1K_9ScaleType4KindE0ELNS_15FloatRoundStyleE2ESJ_EENS1_15EpilogueDefaultEEEEEvvEEEEvNT_6ParamsE)
        /*0008*/ 	.word	0x000000a8


	//----- nvinfo : EIATTR_FRAME_SIZE
	.align		4
.L_15:
        /*000c*/ 	.byte	0x04, 0x11
        /*000e*/ 	.short	(.L_17 - .L_16)
	.align		4
.L_16:
        /*0010*/ 	.word	index@(_ZN7cutlass13device_kernelINS_4gemm6kernel13GemmUniversalIN4cute5tupleIJiiiiEEENS1_10collective13CollectiveMmaINS1_34MainloopSm90TmaGmmaWarpSpecializedILi7ENS5_IJNS4_1CILi2EEENSA_ILi1EEESC_EEENS1_35KernelTmaWarpSpecializedCooperativeEEENS5_IJNSA_ILi256EEESG_NSA_ILi32EEEEEENS_10bfloat16_tENS5_IJlSC_lEEESJ_SK_NS4_8TiledMMAINS4_8MMA_AtomIJNS4_4SM904GMMA28MMA_64x256x16_F32BF16BF16_SSILNSO_5MajorE0ELSQ_0ELNSO_7ScaleInE1ELSR_1EEEEEENS4_6LayoutISD_NS5_IJSC_NSA_ILi0EEESV_EEEEENS5_IJNS4_10UnderscoreESY_SY_EEEEENS4_13SM90_TMA_LOADENS4_14ComposedLayoutINS4_7SwizzleILi2ELi4ELi3EEENS4_18smem_ptr_flag_bitsILi16EEENSU_INS5_IJNSA_ILi8EEESH_EEENS5_IJSH_SC_EEEEEEEvNS4_8identityENS4_23SM90_TMA_LOAD_MULTICASTES1B_vS1C_EENS_8epilogue10collective6detail29Sm90TmaWarpSpecializedAdapterINS1G_15DefaultEpilogueISJ_SK_SK_NS1F_6thread17LinearCombinationISJ_Li1EffLNS1K_9ScaleType4KindE0ELNS_15FloatRoundStyleE2ESJ_EENS1_15EpilogueDefaultEEEEEvvEEEEvNT_6ParamsE)
        /*0014*/ 	.word	0x000004c0


	//----- nvinfo : EIATTR_MIN_STACK_SIZE
	.align		4
.L_17:
        /*0018*/ 	.byte	0x04, 0x12
        /*001a*/ 	.short	(.L_19 - .L_18)
	.align		4
.L_18:
        /*001c*/ 	.word	index@(_ZN7cutlass13device_kernelINS_4gemm6kernel13GemmUniversalIN4cute5tupleIJiiiiEEENS1_10collective13CollectiveMmaINS1_34MainloopSm90TmaGmmaWarpSpecializedILi7ENS5_IJNS4_1CILi2EEENSA_ILi1EEESC_EEENS1_35KernelTmaWarpSpecializedCooperativeEEENS5_IJNSA_ILi256EEESG_NSA_ILi32EEEEEENS_10bfloat16_tENS5_IJlSC_lEEESJ_SK_NS4_8TiledMMAINS4_8MMA_AtomIJNS4_4SM904GMMA28MMA_64x256x16_F32BF16BF16_SSILNSO_5MajorE0ELSQ_0ELNSO_7ScaleInE1ELSR_1EEEEEENS4_6LayoutISD_NS5_IJSC_NSA_ILi0EEESV_EEEEENS5_IJNS4_10UnderscoreESY_SY_EEEEENS4_13SM90_TMA_LOADENS4_14ComposedLayoutINS4_7SwizzleILi2ELi4ELi3EEENS4_18smem_ptr_flag_bitsILi16EEENSU_INS5_IJNSA_ILi8EEESH_EEENS5_IJSH_SC_EEEEEEEvNS4_8identityENS4_23SM90_TMA_LOAD_MULTICASTES1B_vS1C_EENS_8epilogue10collective6detail29Sm90TmaWarpSpecializedAdapterINS1G_15DefaultEpilogueISJ_SK_SK_NS1F_6thread17LinearCombinationISJ_Li1EffLNS1K_9ScaleType4KindE0ELNS_15FloatRoundStyleE2ESJ_EENS1_15EpilogueDefaultEEEEEvvEEEEvNT_6ParamsE)
        /*0020*/ 	.word	0x000004c0
.L_19:


//--------------------- .nv.compat                --------------------------
	.section	.nv.compat,"",@"SHT_CUDA_COMPAT_INFO"
	.align	4
        /*0000*/ 	.byte	0x02, 0x09, 0x01, 0x00, 0x02, 0x02, 0x04, 0x00, 0x02, 0x05, 0x05, 0x00, 0x03, 0x07, 0x01, 0x01
        /*0010*/ 	.byte	0x02, 0x03, 0x01, 0x00, 0x02, 0x06, 0x01, 0x00, 0x04, 0x0b, 0x08, 0x00, 0x00, 0x00, 0x00, 0x00
        /*0020*/ 	.byte	0x00, 0x00, 0x00, 0x00


//--------------------- .nv.info._ZN7cutlass13device_kernelINS_4gemm6kernel13GemmUniversalIN4cute5tupleIJiiiiEEENS1_10collective13CollectiveMmaINS1_34MainloopSm90TmaGmmaWarpSpecializedILi7ENS5_IJNS4_1CILi2EEENSA_ILi1EEESC_EEENS1_35KernelTmaWarpSpecializedCooperativeEEENS5_IJNSA_ILi256EEESG_NSA_ILi32EEEEEENS_10bfloat16_tENS5_IJlSC_lEEESJ_SK_NS4_8TiledMMAINS4_8MMA_AtomIJNS4_4SM904GMMA28MMA_64x256x16_F32BF16BF16_SSILNSO_5MajorE0ELSQ_0ELNSO_7ScaleInE1ELSR_1EEEEEENS4_6LayoutISD_NS5_IJSC_NSA_ILi0EEESV_EEEEENS5_IJNS4_10UnderscoreESY_SY_EEEEENS4_13SM90_TMA_LOADENS4_14ComposedLayoutINS4_7SwizzleILi2ELi4ELi3EEENS4_18smem_ptr_flag_bitsILi16EEENSU_INS5_IJNSA_ILi8EEESH_EEENS5_IJSH_SC_EEEEEEEvNS4_8identityENS4_23SM90_TMA_LOAD_MULTICASTES1B_vS1C_EENS_8epilogue10collective6detail29Sm90TmaWarpSpecializedAdapterINS1G_15DefaultEpilogueISJ_SK_SK_NS1F_6thread17LinearCombinationISJ_Li1EffLNS1K_9ScaleType4KindE0ELNS_15FloatRoundStyleE2ESJ_EENS1_15EpilogueDefaultEEEEEvvEEEEvNT_6ParamsE --------------------------
	.section	.nv.info._ZN7cutlass13device_kernelINS_4gemm6kernel13GemmUniversalIN4cute5tupleIJiiiiEEENS1_10collective13CollectiveMmaINS1_34MainloopSm90TmaGmmaWarpSpecializedILi7ENS5_IJNS4_1CILi2EEENSA_ILi1EEESC_EEENS1_35KernelTmaWarpSpecializedCooperativeEEENS5_IJNSA_ILi256EEESG_NSA_ILi32EEEEEENS_10bfloat16_tENS5_IJlSC_lEEESJ_SK_NS4_8TiledMMAINS4_8MMA_AtomIJNS4_4SM904GMMA28MMA_64x256x16_F32BF16BF16_SSILNSO_5MajorE0ELSQ_0ELNSO_7ScaleInE1ELSR_1EEEEEENS4_6LayoutISD_NS5_IJSC_NSA_ILi0EEESV_EEEEENS5_IJNS4_10UnderscoreESY_SY_EEEEENS4_13SM90_TMA_LOADENS4_14ComposedLayoutINS4_7SwizzleILi2ELi4ELi3EEENS4_18smem_ptr_flag_bitsILi16EEENSU_INS5_IJNSA_ILi8EEESH_EEENS5_IJSH_SC_EEEEEEEvNS4_8identityENS4_23SM90_TMA_LOAD_MULTICASTES1B_vS1C_EENS_8epilogue10collective6detail29Sm90TmaWarpSpecializedAdapterINS1G_15DefaultEpilogueISJ_SK_SK_NS1F_6thread17LinearCombinationISJ_Li1EffLNS1K_9ScaleType4KindE0ELNS_15FloatRoundStyleE2ESJ_EENS1_15EpilogueDefaultEEEEEvvEEEEvNT_6ParamsE,"",@"SHT_CUDA_INFO"
	.sectionflags	@""
	.align	4


	//----- nvinfo : EIATTR_CUDA_API_VERSION
	.align		4
        /*0000*/ 	.byte	0x04, 0x37
        /*0002*/ 	.short	(.L_21 - .L_20)
.L_20:
        /*0004*/ 	.word	0x00000082


	//----- nvinfo : EIATTR_KPARAM_INFO
	.align		4
.L_21:
        /*0008*/ 	.byte	0x04, 0x17
        /*000a*/ 	.short	(.L_23 - .L_22)
.L_22:
        /*000c*/ 	.word	0x00000000
        /*0010*/ 	.short	0x0000
        /*0012*/ 	.short	0x0070
        /*0014*/ 	.byte	0x00, 0xf0, 0x01, 0x10


	//----- nvinfo : EIATTR_SPARSE_MMA_MASK
	.align		4
.L_23:
        /*0018*/ 	.byte	0x03, 0x50
        /*001a*/ 	.short	0x0000


	//----- nvinfo : EIATTR_MAXREG_COUNT
	.align		4
        /*001c*/ 	.byte	0x03, 0x1b
        /*001e*/ 	.short	0x00a8


	//----- nvinfo : EIATTR_NUM_BARRIERS
	.align		4
        /*0020*/ 	.byte	0x02, 0x4c
        /*0022*/ 	.byte	0x01
	.zero		1


	//----- nvinfo : EIATTR_EXTERNS
	.align		4
        /*0024*/ 	.byte	0x04, 0x0f
        /*0026*/ 	.short	(.L_25 - .L_24)


	//   ....[0]....
	.align		4
.L_24:
        /*0028*/ 	.word	index@(__assertfail)


	//----- nvinfo : EIATTR_ANNOTATIONS
	.align		4
.L_25:
        /*002c*/ 	.byte	0x04, 0x55
        /*002e*/ 	.short	(.L_27 - .L_26)


	//   ....[0]....
.L_26:
        /*0030*/ 	.word	0x00000001
        /*0034*/ 	.byte	0x50, 0x0a, 0x00, 0x00, 0x01, 0x00, 0x00, 0x00, 0x70, 0x0a, 0x00, 0x00, 0x01, 0x00, 0x00, 0x00
        /* <DEDUP_REMOVED lines=380> */
        /*1804*/ 	.byte	0x30, 0x70, 0x01, 0x00


	//----- nvinfo : EIATTR_MERCURY_ISA_VERSION
	.align		4
.L_27:
        /*1808*/ 	.byte	0x03, 0x5f
        /*180a*/ 	.short	0x0101


	//----- nvinfo : EIATTR_INT_WARP_WIDE_INSTR_OFFSETS
	.align		4
        /*180c*/ 	.byte	0x04, 0x31
        /*180e*/ 	.short	(.L_29 - .L_28)


	//   ....[0]....
.L_28:
        /*1810*/ 	.word	0x000005e0


	//   ....[1]....
        /*1814*/ 	.word	0x000005f0


	//   ....[2]....
        /*1818*/ 	.word	0x00000760


	//----- nvinfo : EIATTR_COOP_GROUP_MASK_REGIDS
	.align		4
.L_29:
        /*181c*/ 	.byte	0x04, 0x29
        /*181e*/ 	.short	(.L_31 - .L_30)


	//   ....[0]....
.L_30:
        /*1820*/ 	.word	0xffffffff


	//   ....[1]....
        /*1824*/ 	.word	0xffffffff


	//   ....[2]....
        /*1828*/ 	.word	0xffffffff


	//   ....[3]....
        /*182c*/ 	.word	0xffffffff


	//   ....[4]....
        /*1830*/ 	.word	0xffffffff


	//   ....[5]....
        /*1834*/ 	.word	0xffffffff


	//----- nvinfo : EIATTR_COOP_GROUP_INSTR_OFFSETS
	.align		4
.L_31:
        /*1838*/ 	.byte	0x04, 0x28
        /*183a*/ 	.short	(.L_33 - .L_32)


	//   ....[0]....
.L_32:
        /*183c*/ 	.word	0x00000070


	//   ....[1]....
        /*1840*/ 	.word	0x00000080


	//   ....[2]....
        /*1844*/ 	.word	0x000001a0


	//   ....[3]....
        /*1848*/ 	.word	0x00000430


	//   ....[4]....
        /*184c*/ 	.word	0x000008a0


	//   ....[5]....
        /*1850*/ 	.word	0x00001470


	//----- nvinfo : EIATTR_REG_RECONFIG
	.align		4
.L_33:
        /*1854*/ 	.byte	0x01, 0x54
	.zero		2


	//----- nvinfo : EIATTR_SYSCALL_OFFSETS
	.align		4
        /*1858*/ 	.byte	0x04, 0x46
        /*185a*/ 	.short	(.L_35 - .L_34)


	//   ....[0]....
.L_34:
        /*185c*/ 	.word	0x00001620


	//----- nvinfo : EIATTR_MBARRIER_INSTR_OFFSETS
	.align		4
.L_35:
        /*1860*/ 	.byte	0x04, 0x39
        /*1862*/ 	.short	(.L_37 - .L_36)


	//   ....[0]....
.L_36:
        /*1864*/ 	.word	0x00000320
        /*1868*/ 	.word	0x000000ff
        /*186c*/ 	.word	0x00000000
        /*1870*/ 	.short	0x0100
        /*1872*/ 	.byte	0x08
	.zero		1


	//   ....[1]....
        /*1874*/ 	.word	0x00000330
        /*1878*/ 	.word	0x000000ff
        /*187c*/ 	.word	0x00000038
        /*1880*/ 	.short	0x0100
        /*1882*/ 	.byte	0x08
	.zero		1


	//   ....[2]....
        /*1884*/ 	.word	0x00000340
        /*1888*/ 	.word	0x000000ff
        /*188c*/ 	.word	0x00000008
        /*1890*/ 	.short	0x0100
        /*1892*/ 	.byte	0x08
	.zero		1


	//   ....[3]....
        /*1894*/ 	.word	0x00000350
        /*1898*/ 	.word	0x000000ff
        /*189c*/ 	.word	0x00000040
        /*18a0*/ 	.short	0x0100
        /*18a2*/ 	.byte	0x08
	.zero		1


	//   ....[4]....
        /*18a4*/ 	.word	0x00000360
        /*18a8*/ 	.word	0x000000ff
        /*18ac*/ 	.word	0x00000010
        /*18b0*/ 	.short	0x0100
        /*18b2*/ 	.byte	0x08
	.zero		1


	//   ....[5]....
        /*18b4*/ 	.word	0x00000370
        /*18b8*/ 	.word	0x000000ff
        /*18bc*/ 	.word	0x00000048
        /*18c0*/ 	.short	0x0100
        /*18c2*/ 	.byte	0x08
	.zero		1


	//   ....[6]....
        /*18c4*/ 	.word	0x00000380
        /*18c8*/ 	.word	0x000000ff
        /*18cc*/ 	.word	0x00000018
        /*18d0*/ 	.short	0x0100
        /*18d2*/ 	.byte	0x08
	.zero		1


	//   ....[7]....
        /*18d4*/ 	.word	0x00000390
        /*18d8*/ 	.word	0x000000ff
        /*18dc*/ 	.word	0x00000050
        /*18e0*/ 	.short	0x0100
        /*18e2*/ 	.byte	0x08
	.zero		1


	//   ....[8]....
        /*18e4*/ 	.word	0x000003a0
        /*18e8*/ 	.word	0x000000ff
        /*18ec*/ 	.word	0x00000020
        /*18f0*/ 	.short	0x0100
        /*18f2*/ 	.byte	0x08
	.zero		1


	//   ....[9]....
        /*18f4*/ 	.word	0x000003b0
        /*18f8*/ 	.word	0x000000ff
        /*18fc*/ 	.word	0x00000058
        /*1900*/ 	.short	0x0100
        /*1902*/ 	.byte	0x08
	.zero		1


	//   ....[10]....
        /*1904*/ 	.word	0x000003c0
        /*1908*/ 	.word	0x000000ff
        /*190c*/ 	.word	0x00000028
        /*1910*/ 	.short	0x0100
        /*1912*/ 	.byte	0x08
	.zero		1


	//   ....[11]....
        /*1914*/ 	.word	0x000003d0
        /*1918*/ 	.word	0x000000ff
        /*191c*/ 	.word	0x00000060
        /*1920*/ 	.short	0x0100
        /*1922*/ 	.byte	0x08
	.zero		1


	//   ....[12]....
        /*1924*/ 	.word	0x000003e0
        /*1928*/ 	.word	0x000000ff
        /*192c*/ 	.word	0x00000030
        /*1930*/ 	.short	0x0100
        /*1932*/ 	.byte	0x08
	.zero		1


	//   ....[13]....
        /*1934*/ 	.word	0x000003f0
        /*1938*/ 	.word	0x000000ff
        /*193c*/ 	.word	0x00000068
        /*1940*/ 	.short	0x0100
        /*1942*/ 	.byte	0x08
	.zero		1


	//   ....[14]....
        /*1944*/ 	.word	0x000007d0
        /*1948*/ 	.word	0x000000ff
        /*194c*/ 	.word	0x00000080
        /*1950*/ 	.short	0x0100
        /*1952*/ 	.byte	0x06
	.zero		1


	//   ....[15]....
        /*1954*/ 	.word	0x00000800
        /*1958*/ 	.word	0x000000ff
        /*195c*/ 	.word	0x00000088
        /*1960*/ 	.short	0x0100
        /*1962*/ 	.byte	0x06
	.zero		1


	//   ....[16]....
        /*1964*/ 	.word	0x00001700
        /*1968*/ 	.word	0x00000004
        /*196c*/ 	.word	0x00000000
        /*1970*/ 	.short	0x010a
        /*1972*/ 	.byte	0x3f
	.zero		1


	//   ....[17]....
        /*1974*/ 	.word	0x00001740
        /*1978*/ 	.word	0x00000004
        /*197c*/ 	.word	0x00000000
        /*1980*/ 	.short	0x010a
        /*1982*/ 	.byte	0x3f
	.zero		1


	//   ....[18]....
        /*1984*/ 	.word	0x00002cd0
        /*1988*/ 	.word	0x00000005
        /*198c*/ 	.word	0x00000000
        /*1990*/ 	.short	0x010a
        /*1992*/ 	.byte	0x3f
	.zero		1


	//   ....[19]....
        /*1994*/ 	.word	0x00002d10
        /*1998*/ 	.word	0x00000005
        /*199c*/ 	.word	0x00000000
        /*19a0*/ 	.short	0x010a
        /*19a2*/ 	.byte	0x3f
	.zero		1


	//   ....[20]....
        /*19a4*/ 	.word	0x00004d30
        /*19a8*/ 	.word	0x00000005
        /*19ac*/ 	.word	0x00000000
        /*19b0*/ 	.short	0x0101
        /*19b2*/ 	.byte	0x3f
	.zero		1


	//   ....[21]....
        /*19b4*/ 	.word	0x00004f60
        /*19b8*/ 	.word	0x00000000
        /*19bc*/ 	.word	0x00000000
        /*19c0*/ 	.short	0x0101
        /*19c2*/ 	.byte	0x3f
	.zero		1


	//   ....[22]....
        /*19c4*/ 	.word	0x00016b80
        /*19c8*/ 	.word	0x00000005
        /*19cc*/ 	.word	0x00000038
        /*19d0*/ 	.short	0x010a
        /*19d2*/ 	.byte	0x3f
	.zero		1


	//   ....[23]....
        /*19d4*/ 	.word	0x00016f40
        /*19d8*/ 	.word	0x00000003
        /*19dc*/ 	.word	0x00000088
        /*19e0*/ 	.short	0x0101
        /*19e2*/ 	.byte	0x3f
	.zero		1


	//   ....[24]....
        /*19e4*/ 	.word	0x00017730
        /*19e8*/ 	.word	0x00000005
        /*19ec*/ 	.word	0x00000000
        /*19f0*/ 	.short	0x010a
        /*19f2*/ 	.byte	0x3f
	.zero		1


	//   ....[25]....
        /*19f4*/ 	.word	0x000177c0
        /*19f8*/ 	.word	0x00000007
        /*19fc*/ 	.word	0x00000000
        /*1a00*/ 	.short	0x010a
        /*1a02*/ 	.byte	0x3f
	.zero		1


	//   ....[26]....
        /*1a04*/ 	.word	0x00017850
        /*1a08*/ 	.word	0x00000007
        /*1a0c*/ 	.word	0x00000000
        /*1a10*/ 	.short	0x010a
        /*1a12*/ 	.byte	0x3f
	.zero		1


	//   ....[27]....
        /*1a14*/ 	.word	0x000178e0
        /*1a18*/ 	.word	0x00000007
        /*1a1c*/ 	.word	0x00000000
        /*1a20*/ 	.short	0x010a
        /*1a22*/ 	.byte	0x3f
	.zero		1


	//   ....[28]....
        /*1a24*/ 	.word	0x00017970
        /*1a28*/ 	.word	0x00000007
        /*1a2c*/ 	.word	0x00000000
        /*1a30*/ 	.short	0x010a
        /*1a32*/ 	.byte	0x3f
	.zero		1


	//   ....[29]....
        /*1a34*/ 	.word	0x00017a00
        /*1a38*/ 	.word	0x00000007
        /*1a3c*/ 	.word	0x00000000
        /*1a40*/ 	.short	0x010a
        /*1a42*/ 	.byte	0x3f
	.zero		1


	//   ....[30]....
        /*1a44*/ 	.word	0x00017a90
        /*1a48*/ 	.word	0x00000003
        /*1a4c*/ 	.word	0x00000000
        /*1a50*/ 	.short	0x010a
        /*1a52*/ 	.byte	0x3f
	.zero		1


	//   ....[31]....
        /*1a54*/ 	.word	0x00017af0
        /*1a58*/ 	.word	0x00000004
        /*1a5c*/ 	.word	0x00000000
        /*1a60*/ 	.short	0x010a
        /*1a62*/ 	.byte	0x3f
	.zero		1


	//   ....[32]....
        /*1a64*/ 	.word	0x00017b40
        /*1a68*/ 	.word	0x00000005
        /*1a6c*/ 	.word	0x00000000
        /*1a70*/ 	.short	0x010a
        /*1a72*/ 	.byte	0x3f
	.zero		1


	//   ....[33]....
        /*1a74*/ 	.word	0x00017c10
        /*1a78*/ 	.word	0x00000005
        /*1a7c*/ 	.word	0x00000038
        /*1a80*/ 	.short	0x010a
        /*1a82*/ 	.byte	0x3f
	.zero		1


	//   ....[34]....
        /*1a84*/ 	.word	0x00017ce0
        /*1a88*/ 	.word	0x00000005
        /*1a8c*/ 	.word	0x00000000
        /*1a90*/ 	.short	0x010a
        /*1a92*/ 	.byte	0x3f
	.zero		1


	//   ....[35]....
        /*1a94*/ 	.word	0x00017d30
        /*1a98*/ 	.word	0x00000007
        /*1a9c*/ 	.word	0x00000000
        /*1aa0*/ 	.short	0x010a
        /*1aa2*/ 	.byte	0x3f
	.zero		1


	//   ....[36]....
        /*1aa4*/ 	.word	0x00017d80
        /*1aa8*/ 	.word	0x00000007
        /*1aac*/ 	.word	0x00000000
        /*1ab0*/ 	.short	0x010a
        /*1ab2*/ 	.byte	0x3f
	.zero		1


	//   ....[37]....
        /*1ab4*/ 	.word	0x00017dd0
        /*1ab8*/ 	.word	0x00000007
        /*1abc*/ 	.word	0x00000000
        /*1ac0*/ 	.short	0x010a
        /*1ac2*/ 	.byte	0x3f
	.zero		1


	//   ....[38]....
        /*1ac4*/ 	.word	0x00017e20
        /*1ac8*/ 	.word	0x00000007
        /*1acc*/ 	.word	0x00000000
        /*1ad0*/ 	.short	0x010a
        /*1ad2*/ 	.byte	0x3f
	.zero		1


	//   ....[39]....
        /*1ad4*/ 	.word	0x00017e70
        /*1ad8*/ 	.word	0x00000007
        /*1adc*/ 	.word	0x00000000
        /*1ae0*/ 	.short	0x010a
        /*1ae2*/ 	.byte	0x3f
	.zero		1


	//----- nvinfo : EIATTR_NUM_MBARRIERS
	.align		4
.L_37:
        /*1ae4*/ 	.byte	0x03, 0x38
        /*1ae6*/ 	.short	0x0010


	//----- nvinfo : EIATTR_EXIT_INSTR_OFFSETS
	.align		4
        /*1ae8*/ 	.byte	0x04, 0x1c
        /*1aea*/ 	.short	(.L_39 - .L_38)


	//   ....[0]....
.L_38:
        /*1aec*/ 	.word	0x00000b00


	//   ....[1]....
        /*1af0*/ 	.word	0x00001390


	//   ....[2]....
        /*1af4*/ 	.word	0x000161d0


	//   ....[3]....
        /*1af8*/ 	.word	0x000167f0


	//   ....[4]....
        /*1afc*/ 	.word	0x00017ae0


	//----- nvinfo : EIATTR_MAX_THREADS
	.align		4
.L_39:
        /*1b00*/ 	.byte	0x04, 0x05
        /*1b02*/ 	.short	(.L_41 - .L_40)
.L_40:
        /*1b04*/ 	.word	0x00000180
        /*1b08*/ 	.word	0x00000001
        /*1b0c*/ 	.word	0x00000001


	//----- nvinfo : EIATTR_CRS_STACK_SIZE
	.align		4
.L_41:
        /*1b10*/ 	.byte	0x04, 0x1e
        /*1b12*/ 	.short	(.L_43 - .L_42)
.L_42:
        /*1b14*/ 	.word	0x00000000


	//----- nvinfo : EIATTR_CBANK_PARAM_SIZE
	.align		4
.L_43:
        /*1b18*/ 	.byte	0x03, 0x19
        /*1b1a*/ 	.short	0x0470


	//----- nvinfo : EIATTR_PARAM_CBANK
	.align		4
        /*1b1c*/ 	.byte	0x04, 0x0a
        /*1b1e*/ 	.short	(.L_45 - .L_44)
	.align		4
.L_44:
        /*1b20*/ 	.word	index@(.nv.constant0._ZN7cutlass13device_kernelINS_4gemm6kernel13GemmUniversalIN4cute5tupleIJiiiiEEENS1_10collective13CollectiveMmaINS1_34MainloopSm90TmaGmmaWarpSpecializedILi7ENS5_IJNS4_1CILi2EEENSA_ILi1EEESC_EEENS1_35KernelTmaWarpSpecializedCooperativeEEENS5_IJNSA_ILi256EEESG_NSA_ILi32EEEEEENS_10bfloat16_tENS5_IJlSC_lEEESJ_SK_NS4_8TiledMMAINS4_8MMA_AtomIJNS4_4SM904GMMA28MMA_64x256x16_F32BF16BF16_SSILNSO_5MajorE0ELSQ_0ELNSO_7ScaleInE1ELSR_1EEEEEENS4_6LayoutISD_NS5_IJSC_NSA_ILi0EEESV_EEEEENS5_IJNS4_10UnderscoreESY_SY_EEEEENS4_13SM90_TMA_LOADENS4_14ComposedLayoutINS4_7SwizzleILi2ELi4ELi3EEENS4_18smem_ptr_flag_bitsILi16EEENSU_INS5_IJNSA_ILi8EEESH_EEENS5_IJSH_SC_EEEEEEEvNS4_8identityENS4_23SM90_TMA_LOAD_MULTICASTES1B_vS1C_EENS_8epilogue10collective6detail29Sm90TmaWarpSpecializedAdapterINS1G_15DefaultEpilogueISJ_SK_SK_NS1F_6thread17LinearCombinationISJ_Li1EffLNS1K_9ScaleType4KindE0ELNS_15FloatRoundStyleE2ESJ_EENS1_15EpilogueDefaultEEEEEvvEEEEvNT_6ParamsE)
        /*1b24*/ 	.short	0x0210
        /*1b26*/ 	.short	0x0470


	//----- nvinfo : EIATTR_SW_WAR
	.align		4
.L_45:
        /*1b28*/ 	.byte	0x04, 0x36
        /*1b2a*/ 	.short	(.L_47 - .L_46)
.L_46:
        /*1b2c*/ 	.word	0x00000008
.L_47:


//--------------------- .nv.callgraph             --------------------------
	.section	.nv.callgraph,"",@"SHT_CUDA_CALLGRAPH"
	.align	4
	.sectionentsize	8
	.align		4
        /*0000*/ 	.word	0x00000000
	.align		4
        /*0004*/ 	.word	0xffffffff
	.align		4
        /*0008*/ 	.word	index@(_ZN7cutlass13device_kernelINS_4gemm6kernel13GemmUniversalIN4cute5tupleIJiiiiEEENS1_10collective13CollectiveMmaINS1_34MainloopSm90TmaGmmaWarpSpecializedILi7ENS5_IJNS4_1CILi2EEENSA_ILi1EEESC_EEENS1_35KernelTmaWarpSpecializedCooperativeEEENS5_IJNSA_ILi256EEESG_NSA_ILi32EEEEEENS_10bfloat16_tENS5_IJlSC_lEEESJ_SK_NS4_8TiledMMAINS4_8MMA_AtomIJNS4_4SM904GMMA28MMA_64x256x16_F32BF16BF16_SSILNSO_5MajorE0ELSQ_0ELNSO_7ScaleInE1ELSR_1EEEEEENS4_6LayoutISD_NS5_IJSC_NSA_ILi0EEESV_EEEEENS5_IJNS4_10UnderscoreESY_SY_EEEEENS4_13SM90_TMA_LOADENS4_14ComposedLayoutINS4_7SwizzleILi2ELi4ELi3EEENS4_18smem_ptr_flag_bitsILi16EEENSU_INS5_IJNSA_ILi8EEESH_EEENS5_IJSH_SC_EEEEEEEvNS4_8identityENS4_23SM90_TMA_LOAD_MULTICASTES1B_vS1C_EENS_8epilogue10collective6detail29Sm90TmaWarpSpecializedAdapterINS1G_15DefaultEpilogueISJ_SK_SK_NS1F_6thread17LinearCombinationISJ_Li1EffLNS1K_9ScaleType4KindE0ELNS_15FloatRoundStyleE2ESJ_EENS1_15EpilogueDefaultEEEEEvvEEEEvNT_6ParamsE)
	.align		4
        /*000c*/ 	.word	index@(__assertfail)
	.align		4
        /*0010*/ 	.word	0x00000000
	.align		4
        /*0014*/ 	.word	0xfffffffe
	.align		4
        /*0018*/ 	.word	0x00000000
	.align		4
        /*001c*/ 	.word	0xfffffffd
	.align		4
        /*0020*/ 	.word	0x00000000
	.align		4
        /*0024*/ 	.word	0xfffffffc


//--------------------- .nv.constant4             --------------------------
	.section	.nv.constant4,"a",@progbits
	.align	8
	.align		8
.nv.constant4:
        /*0000*/ 	.dword	__assertfail
	.align		8
        /*0008*/ 	.dword	__unnamed_1
	.align		8
        /*0010*/ 	.dword	_ZN40_INTERNAL_e1f58dc6_4_k_cu_bf4fef9c_108944cuda3std3__45__cpo5beginE
	.align		8
        /*0018*/ 	.dword	_ZN40_INTERNAL_e1f58dc6_4_k_cu_bf4fef9c_108944cuda3std3__45__cpo3endE
	.align		8
        /*0020*/ 	.dword	_ZN40_INTERNAL_e1f58dc6_4_k_cu_bf4fef9c_108944cuda3std3__45__cpo6cbeginE
	.align		8
        /*0028*/ 	.dword	_ZN40_INTERNAL_e1f58dc6_4_k_cu_bf4fef9c_108944cuda3std3__45__cpo4cendE
	.align		8
        /*0030*/ 	.dword	_ZN40_INTERNAL_e1f58dc6_4_k_cu_bf4fef9c_108944cuda3std3__442_GLOBAL__N__e1f58dc6_4_k_cu_bf4fef9c_108946ignoreE
	.align		8
        /*0038*/ 	.dword	_ZN40_INTERNAL_e1f58dc6_4_k_cu_bf4fef9c_108944cuda3std3__419piecewise_constructE
	.align		8
        /*0040*/ 	.dword	_ZN40_INTERNAL_e1f58dc6_4_k_cu_bf4fef9c_108944cuda3std3__48in_placeE
	.align		8
        /*0048*/ 	.dword	_ZN40_INTERNAL_e1f58dc6_4_k_cu_bf4fef9c_108944cuda3std6ranges3__45__cpo4swapE
	.align		8
        /*0050*/ 	.dword	_ZN40_INTERNAL_e1f58dc6_4_k_cu_bf4fef9c_108944cuda3std6ranges3__45__cpo9iter_moveE
	.align		8
        /*0058*/ 	.dword	_ZN40_INTERNAL_e1f58dc6_4_k_cu_bf4fef9c_108944cute7productE
	.align		8
        /*0060*/ 	.dword	_ZN40_INTERNAL_e1f58dc6_4_k_cu_bf4fef9c_108944cute1_E
	.align		8
        /*0068*/ 	.dword	$str$22
	.align		8
        /*0070*/ 	.dword	$str$23


//--------------------- .text._ZN7cutlass13device_kernelINS_4gemm6kernel13GemmUniversalIN4cute5tupleIJiiiiEEENS1_10collective13CollectiveMmaINS1_34MainloopSm90TmaGmmaWarpSpecializedILi7ENS5_IJNS4_1CILi2EEENSA_ILi1EEESC_EEENS1_35KernelTmaWarpSpecializedCooperativeEEENS5_IJNSA_ILi256EEESG_NSA_ILi32EEEEEENS_10bfloat16_tENS5_IJlSC_lEEESJ_SK_NS4_8TiledMMAINS4_8MMA_AtomIJNS4_4SM904GMMA28MMA_64x256x16_F32BF16BF16_SSILNSO_5MajorE0ELSQ_0ELNSO_7ScaleInE1ELSR_1EEEEEENS4_6LayoutISD_NS5_IJSC_NSA_ILi0EEESV_EEEEENS5_IJNS4_10UnderscoreESY_SY_EEEEENS4_13SM90_TMA_LOADENS4_14ComposedLayoutINS4_7SwizzleILi2ELi4ELi3EEENS4_18smem_ptr_flag_bitsILi16EEENSU_INS5_IJNSA_ILi8EEESH_EEENS5_IJSH_SC_EEEEEEEvNS4_8identityENS4_23SM90_TMA_LOAD_MULTICASTES1B_vS1C_EENS_8epilogue10collective6detail29Sm90TmaWarpSpecializedAdapterINS1G_15DefaultEpilogueISJ_SK_SK_NS1F_6thread17LinearCombinationISJ_Li1EffLNS1K_9ScaleType4KindE0ELNS_15FloatRoundStyleE2ESJ_EENS1_15EpilogueDefaultEEEEEvvEEEEvNT_6ParamsE --------------------------
	.section	.text._ZN7cutlass13device_kernelINS_4gemm6kernel13GemmUniversalIN4cute5tupleIJiiiiEEENS1_10collective13CollectiveMmaINS1_34MainloopSm90TmaGmmaWarpSpecializedILi7ENS5_IJNS4_1CILi2EEENSA_ILi1EEESC_EEENS1_35KernelTmaWarpSpecializedCooperativeEEENS5_IJNSA_ILi256EEESG_NSA_ILi32EEEEEENS_10bfloat16_tENS5_IJlSC_lEEESJ_SK_NS4_8TiledMMAINS4_8MMA_AtomIJNS4_4SM904GMMA28MMA_64x256x16_F32BF16BF16_SSILNSO_5MajorE0ELSQ_0ELNSO_7ScaleInE1ELSR_1EEEEEENS4_6LayoutISD_NS5_IJSC_NSA_ILi0EEESV_EEEEENS5_IJNS4_10UnderscoreESY_SY_EEEEENS4_13SM90_TMA_LOADENS4_14ComposedLayoutINS4_7SwizzleILi2ELi4ELi3EEENS4_18smem_ptr_flag_bitsILi16EEENSU_INS5_IJNSA_ILi8EEESH_EEENS5_IJSH_SC_EEEEEEEvNS4_8identityENS4_23SM90_TMA_LOAD_MULTICASTES1B_vS1C_EENS_8epilogue10collective6detail29Sm90TmaWarpSpecializedAdapterINS1G_15DefaultEpilogueISJ_SK_SK_NS1F_6thread17LinearCombinationISJ_Li1EffLNS1K_9ScaleType4KindE0ELNS_15FloatRoundStyleE2ESJ_EENS1_15EpilogueDefaultEEEEEvvEEEEvNT_6ParamsE,"ax",@progbits
	.align	128
.text._ZN7cutlass13device_kernelINS_4gemm6kernel13GemmUniversalIN4cute5tupleIJiiiiEEENS1_10collective13CollectiveMmaINS1_34MainloopSm90TmaGmmaWarpSpecializedILi7ENS5_IJNS4_1CILi2EEENSA_ILi1EEESC_EEENS1_35KernelTmaWarpSpecializedCooperativeEEENS5_IJNSA_ILi256EEESG_NSA_ILi32EEEEEENS_10bfloat16_tENS5_IJlSC_lEEESJ_SK_NS4_8TiledMMAINS4_8MMA_AtomIJNS4_4SM904GMMA28MMA_64x256x16_F32BF16BF16_SSILNSO_5MajorE0ELSQ_0ELNSO_7ScaleInE1ELSR_1EEEEEENS4_6LayoutISD_NS5_IJSC_NSA_ILi0EEESV_EEEEENS5_IJNS4_10UnderscoreESY_SY_EEEEENS4_13SM90_TMA_LOADENS4_14ComposedLayoutINS4_7SwizzleILi2ELi4ELi3EEENS4_18smem_ptr_flag_bitsILi16EEENSU_INS5_IJNSA_ILi8EEESH_EEENS5_IJSH_SC_EEEEEEEvNS4_8identityENS4_23SM90_TMA_LOAD_MULTICASTES1B_vS1C_EENS_8epilogue10collective6detail29Sm90TmaWarpSpecializedAdapterINS1G_15DefaultEpilogueISJ_SK_SK_NS1F_6thread17LinearCombinationISJ_Li1EffLNS1K_9ScaleType4KindE0ELNS_15FloatRoundStyleE2ESJ_EENS1_15EpilogueDefaultEEEEEvvEEEEvNT_6ParamsE:
        .type           _ZN7cutlass13device_kernelINS_4gemm6kernel13GemmUniversalIN4cute5tupleIJiiiiEEENS1_10collective13CollectiveMmaINS1_34MainloopSm90TmaGmmaWarpSpecializedILi7ENS5_IJNS4_1CILi2EEENSA_ILi1EEESC_EEENS1_35KernelTmaWarpSpecializedCooperativeEEENS5_IJNSA_ILi256EEESG_NSA_ILi32EEEEEENS_10bfloat16_tENS5_IJlSC_lEEESJ_SK_NS4_8TiledMMAINS4_8MMA_AtomIJNS4_4SM904GMMA28MMA_64x256x16_F32BF16BF16_SSILNSO_5MajorE0ELSQ_0ELNSO_7ScaleInE1ELSR_1EEEEEENS4_6LayoutISD_NS5_IJSC_NSA_ILi0EEESV_EEEEENS5_IJNS4_10UnderscoreESY_SY_EEEEENS4_13SM90_TMA_LOADENS4_14ComposedLayoutINS4_7SwizzleILi2ELi4ELi3EEENS4_18smem_ptr_flag_bitsILi16EEENSU_INS5_IJNSA_ILi8EEESH_EEENS5_IJSH_SC_EEEEEEEvNS4_8identityENS4_23SM90_TMA_LOAD_MULTICASTES1B_vS1C_EENS_8epilogue10collective6detail29Sm90TmaWarpSpecializedAdapterINS1G_15DefaultEpilogueISJ_SK_SK_NS1F_6thread17LinearCombinationISJ_Li1EffLNS1K_9ScaleType4KindE0ELNS_15FloatRoundStyleE2ESJ_EENS1_15EpilogueDefaultEEEEEvvEEEEvNT_6ParamsE,@function
        .size           _ZN7cutlass13device_kernelINS_4gemm6kernel13GemmUniversalIN4cute5tupleIJiiiiEEENS1_10collective13CollectiveMmaINS1_34MainloopSm90TmaGmmaWarpSpecializedILi7ENS5_IJNS4_1CILi2EEENSA_ILi1EEESC_EEENS1_35KernelTmaWarpSpecializedCooperativeEEENS5_IJNSA_ILi256EEESG_NSA_ILi32EEEEEENS_10bfloat16_tENS5_IJlSC_lEEESJ_SK_NS4_8TiledMMAINS4_8MMA_AtomIJNS4_4SM904GMMA28MMA_64x256x16_F32BF16BF16_SSILNSO_5MajorE0ELSQ_0ELNSO_7ScaleInE1ELSR_1EEEEEENS4_6LayoutISD_NS5_IJSC_NSA_ILi0EEESV_EEEEENS5_IJNS4_10UnderscoreESY_SY_EEEEENS4_13SM90_TMA_LOADENS4_14ComposedLayoutINS4_7SwizzleILi2ELi4ELi3EEENS4_18smem_ptr_flag_bitsILi16EEENSU_INS5_IJNSA_ILi8EEESH_EEENS5_IJSH_SC_EEEEEEEvNS4_8identityENS4_23SM90_TMA_LOAD_MULTICASTES1B_vS1C_EENS_8epilogue10collective6detail29Sm90TmaWarpSpecializedAdapterINS1G_15DefaultEpilogueISJ_SK_SK_NS1F_6thread17LinearCombinationISJ_Li1EffLNS1K_9ScaleType4KindE0ELNS_15FloatRoundStyleE2ESJ_EENS1_15EpilogueDefaultEEEEEvvEEEEvNT_6ParamsE,(.L_x_587 - _ZN7cutlass13device_kernelINS_4gemm6kernel13GemmUniversalIN4cute5tupleIJiiiiEEENS1_10collective13CollectiveMmaINS1_34MainloopSm90TmaGmmaWarpSpecializedILi7ENS5_IJNS4_1CILi2EEENSA_ILi1EEESC_EEENS1_35KernelTmaWarpSpecializedCooperativeEEENS5_IJNSA_ILi256EEESG_NSA_ILi32EEEEEENS_10bfloat16_tENS5_IJlSC_lEEESJ_SK_NS4_8TiledMMAINS4_8MMA_AtomIJNS4_4SM904GMMA28MMA_64x256x16_F32BF16BF16_SSILNSO_5MajorE0ELSQ_0ELNSO_7ScaleInE1ELSR_1EEEEEENS4_6LayoutISD_NS5_IJSC_NSA_ILi0EEESV_EEEEENS5_IJNS4_10UnderscoreESY_SY_EEEEENS4_13SM90_TMA_LOADENS4_14ComposedLayoutINS4_7SwizzleILi2ELi4ELi3EEENS4_18smem_ptr_flag_bitsILi16EEENSU_INS5_IJNSA_ILi8EEESH_EEENS5_IJSH_SC_EEEEEEEvNS4_8identityENS4_23SM90_TMA_LOAD_MULTICASTES1B_vS1C_EENS_8epilogue10collective6detail29Sm90TmaWarpSpecializedAdapterINS1G_15DefaultEpilogueISJ_SK_SK_NS1F_6thread17LinearCombinationISJ_Li1EffLNS1K_9ScaleType4KindE0ELNS_15FloatRoundStyleE2ESJ_EENS1_15EpilogueDefaultEEEEEvvEEEEvNT_6ParamsE)
        .other          _ZN7cutlass13device_kernelINS_4gemm6kernel13GemmUniversalIN4cute5tupleIJiiiiEEENS1_10collective13CollectiveMmaINS1_34MainloopSm90TmaGmmaWarpSpecializedILi7ENS5_IJNS4_1CILi2EEENSA_ILi1EEESC_EEENS1_35KernelTmaWarpSpecializedCooperativeEEENS5_IJNSA_ILi256EEESG_NSA_ILi32EEEEEENS_10bfloat16_tENS5_IJlSC_lEEESJ_SK_NS4_8TiledMMAINS4_8MMA_AtomIJNS4_4SM904GMMA28MMA_64x256x16_F32BF16BF16_SSILNSO_5MajorE0ELSQ_0ELNSO_7ScaleInE1ELSR_1EEEEEENS4_6LayoutISD_NS5_IJSC_NSA_ILi0EEESV_EEEEENS5_IJNS4_10UnderscoreESY_SY_EEEEENS4_13SM90_TMA_LOADENS4_14ComposedLayoutINS4_7SwizzleILi2ELi4ELi3EEENS4_18smem_ptr_flag_bitsILi16EEENSU_INS5_IJNSA_ILi8EEESH_EEENS5_IJSH_SC_EEEEEEEvNS4_8identityENS4_23SM90_TMA_LOAD_MULTICASTES1B_vS1C_EENS_8epilogue10collective6detail29Sm90TmaWarpSpecializedAdapterINS1G_15DefaultEpilogueISJ_SK_SK_NS1F_6thread17LinearCombinationISJ_Li1EffLNS1K_9ScaleType4KindE0ELNS_15FloatRoundStyleE2ESJ_EENS1_15EpilogueDefaultEEEEEvvEEEEvNT_6ParamsE,@"STO_CUDA_ENTRY STV_DEFAULT"
_ZN7cutlass13device_kernelINS_4gemm6kernel13GemmUniversalIN4cute5tupleIJiiiiEEENS1_10collective13CollectiveMmaINS1_34MainloopSm90TmaGmmaWarpSpecializedILi7ENS5_IJNS4_1CILi2EEENSA_ILi1EEESC_EEENS1_35KernelTmaWarpSpecializedCooperativeEEENS5_IJNSA_ILi256EEESG_NSA_ILi32EEEEEENS_10bfloat16_tENS5_IJlSC_lEEESJ_SK_NS4_8TiledMMAINS4_8MMA_AtomIJNS4_4SM904GMMA28MMA_64x256x16_F32BF16BF16_SSILNSO_5MajorE0ELSQ_0ELNSO_7ScaleInE1ELSR_1EEEEEENS4_6LayoutISD_NS5_IJSC_NSA_ILi0EEESV_EEEEENS5_IJNS4_10UnderscoreESY_SY_EEEEENS4_13SM90_TMA_LOADENS4_14ComposedLayoutINS4_7SwizzleILi2ELi4ELi3EEENS4_18smem_ptr_flag_bitsILi16EEENSU_INS5_IJNSA_ILi8EEESH_EEENS5_IJSH_SC_EEEEEEEvNS4_8identityENS4_23SM90_TMA_LOAD_MULTICASTES1B_vS1C_EENS_8epilogue10collective6detail29Sm90TmaWarpSpecializedAdapterINS1G_15DefaultEpilogueISJ_SK_SK_NS1F_6thread17LinearCombinationISJ_Li1EffLNS1K_9ScaleType4KindE0ELNS_15FloatRoundStyleE2ESJ_EENS1_15EpilogueDefaultEEEEEvvEEEEvNT_6ParamsE:
[----:B------:R-:W0:Y:S02]  /*0000*/  LDC R1, c[0x0][0x28] ;  /* 0x00000a00ff017b82 */ /* 0x000e240000000800 */
[----:B0-----:R-:W-:Y:S01]  /*0010*/  VIADD R1, R1, 0xfffffb40 ;  /* 0xfffffb4001017836 */ /* 0x001fe20000000000 */
[----:B------:R-:W0:Y:S01]  /*0020*/  S2R R4, SR_TID.X ;  /* 0x0000000000047919 */ /* 0x000e220000002100 */
[----:B------:R-:W-:Y:S01]  /*0030*/  ELECT P0, URZ, PT ;  /* 0x00000000003f782f */ /* 0x000fe20003800000 */
[----:B------:R-:W-:Y:S01]  /*0040*/  BSSY B0, `(.L_x_0) ;  /* 0x0000015000007945 */ /* 0x000fe20003800000 */
[--C-:B0-----:R-:W-:Y:S02]  /*0050*/  SHF.R.U32.HI R0, RZ, 0x5, R4.reuse ;  /* 0x00000005ff007819 */ /* 0x101fe40000011604 */
[----:B------:R-:W-:-:S03]  /*0060*/  SHF.R.U32.HI R2, RZ, 0x7, R4 ;  /* 0x00000007ff027819 */ /* 0x000fc60000011604 */
[----:B------:R-:W0:Y:S04]  /*0070*/  SHFL.IDX PT, R3, R0, RZ, 0x1f ;  /* 0x00001fff00037589 */ /* 0x000e2800000e0000 */
[----:B------:R-:W1:Y:S01]  /*0080*/  SHFL.IDX PT, R2, R2, RZ, 0x1f ;  /* 0x00001fff02027589 */ /* 0x000e6200000e0000 */
[----:B0-----:R-:W-:Y:S02]  /*0090*/  R2UR UR9, R3 ;  /* 0x00000000030972ca */ /* 0x001fe400000e0000 */
[----:B-1----:R-:W-:-:S11]  /*00a0*/  R2UR UR5, R2 ;  /* 0x00000000020572ca */ /* 0x002fd600000e0000 */
[----:B------:R-:W-:Y:S02]  /*00b0*/  USHF.R.S32.HI UR4, URZ, 0x1f, UR9 ;  /* 0x0000001f3f047899 */ /* 0x000fe40008011409 */
[----:B------:R-:W-:Y:S02]  /*00c0*/  ISETP.NE.OR P0, PT, RZ, UR9, !P0 ;  /* 0x00000009ff007c0c */ /* 0x000fe4000c705670 */
[----:B------:R-:W-:-:S04]  /*00d0*/  ULEA.HI UR4, UR4, UR9, URZ, 0x2 ;  /* 0x0000000904047291 */ /* 0x000fc8000f8f103f */
[----:B------:R-:W-:-:S04]  /*00e0*/  ULOP3.LUT UR4, UR4, 0xfffffffc, URZ, 0xc0, !UPT ;  /* 0xfffffffc04047892 */ /* 0x000fc8000f8ec03f */
[----:B------:R-:W-:-:S03]  /*00f0*/  UIADD3 UR9, UR9, -UR4, URZ ;  /* 0x8000000409097290 */ /* 0x000fc6000fffe03f */
[----:B------:R-:W-:Y:S09]  /*0100*/  @P0 BRA `(.L_x_1) ;  /* 0x0000000000200947 */ /* 0x000ff20003800000 */
[----:B------:R-:W-:Y:S02]  /*0110*/  ULDC.64 UR6, c[0x0][0x198] ;  /* 0x0000660000067ab9 */ /* 0x000fe40000000a00 */
[----:B------:R-:W-:Y:S02]  /*0120*/  UIADD3 UR10, UP0, UR6, 0xf0, URZ ;  /* 0x000000f0060a7890 */ /* 0x000fe4000ff1e03f */
[----:B------:R-:W-:Y:S02]  /*0130*/  UIADD3 UR6, UP1, UR6, 0x1f0, URZ ;  /* 0x000001f006067890 */ /* 0x000fe4000ff3e03f */
[----:B------:R-:W-:Y:S02]  /*0140*/  UIADD3.X UR11, URZ, UR7, URZ, UP0, !UPT ;  /* 0x000000073f0b7290 */ /* 0x000fe400087fe43f */
[----:B------:R-:W-:-:S07]  /*0150*/  UIADD3.X UR7, URZ, UR7, URZ, UP1, !UPT ;  /* 0x000000073f077290 */ /* 0x000fce0008ffe43f */
[----:B------:R0:W-:Y:S02]  /*0160*/  UTMACCTL.PF [UR10] ;  /* 0x000000000a0079b9 */ /* 0x0001e40008040000 */
[----:B------:R0:W-:Y:S02]  /*0170*/  UTMACCTL.PF [UR6] ;  /* 0x00000000060079b9 */ /* 0x0001e40008040000 */
[----:B0-----:R-:W-:Y:S01]  /*0180*/  NOP ;  /* 0x0000000000007918 */ /* 0x001fe20000000000 */
.L_x_1:
[----:B------:R-:W-:Y:S05]  /*0190*/  BSYNC B0 ;  /* 0x0000000000007941 */ /* 0x000fea0003800000 */
.L_x_0:
[----:B------:R-:W0:Y:S01]  /*01a0*/  SHFL.IDX PT, R2, R0, RZ, 0x1f ;  /* 0x00001fff00027589 */ /* 0x000e2200000e0000 */
[----:B------:R-:W-:Y:S01]  /*01b0*/  UISETP.NE.AND UP0, UPT, UR9, 0x3, UPT ;  /* 0x000000030900788c */ /* 0x000fe2000bf05270 */
[----:B------:R-:W-:Y:S01]  /*01c0*/  ISETP.NE.AND P1, PT, RZ, UR5, PT ;  /* 0x00000005ff007c0c */ /* 0x000fe2000bf25270 */
[----:B------:R-:W-:Y:S02]  /*01d0*/  UIADD3 UR16, UR5, -0x1, URZ ;  /* 0xffffffff05107890 */ /* 0x000fe4000fffe03f */
[----:B------:R-:W-:Y:S02]  /*01e0*/  UISETP.EQ.OR UP0, UPT, UR9, URZ, !UP0 ;  /* 0x0000003f0900728c */ /* 0x000fe4000c702670 */
[----:B------:R-:W-:Y:S02]  /*01f0*/  UISETP.GE.U32.AND UP1, UPT, UR16, 0x2, UPT ;  /* 0x000000021000788c */ /* 0x000fe4000bf26070 */
[----:B------:R-:W-:-:S04]  /*0200*/  UISETP.EQ.AND UP0, UPT, UR5, URZ, UP0 ;  /* 0x0000003f0500728c */ /* 0x000fc80008702270 */
[----:B------:R-:W-:-:S04]  /*0210*/  USEL UR40, URZ, 0x1, !UP0 ;  /* 0x000000013f287887 */ /* 0x000fc8000c000000 */
[----:B------:R-:W-:Y:S01]  /*0220*/  USEL UR40, UR40, 0x2, UP1 ;  /* 0x0000000228287887 */ /* 0x000fe20008800000 */
[----:B0-----:R-:W-:-:S13]  /*0230*/  ISETP.NE.AND P0, PT, R2, RZ, PT ;  /* 0x000000ff0200720c */ /* 0x001fda0003f05270 */
[----:B------:R-:W-:Y:S05]  /*0240*/  @P0 BRA `(.L_x_2) ;  /* 0x0000000000700947 */ /* 0x000fea0003800000 */
[----:B------:R-:W0:Y:S01]  /*0250*/  S2UR UR8, SR_CgaCtaId ;  /* 0x00000000000879c3 */ /* 0x000e220000008800 */
[----:B------:R-:W-:Y:S01]  /*0260*/  UMOV UR4, 0x400 ;  /* 0x0000040000047882 */ /* 0x000fe20000000000 */
[----:B------:R-:W-:Y:S01]  /*0270*/  UMOV UR5, 0x1 ;  /* 0x0000000100057882 */ /* 0x000fe20000000000 */
[----:B------:R-:W-:Y:S01]  /*0280*/  UMOV UR6, 0x4 ;  /* 0x0000000400067882 */ /* 0x000fe20000000000 */
[----:B------:R-:W-:Y:S01]  /*0290*/  ELECT P0, URZ, PT ;  /* 0x00000000003f782f */ /* 0x000fe20003800000 */
[----:B------:R-:W-:-:S04]  /*02a0*/  UIADD3 UR6, -UR6, 0x100000, URZ ;  /* 0x0010000006067890 */ /* 0x000fc8000fffe13f */
[----:B------:R-:W-:Y:S02]  /*02b0*/  USHF.L.U32 UR7, UR6, 0xb, URZ ;  /* 0x0000000b06077899 */ /* 0x000fe4000800063f */
[----:B------:R-:W-:Y:S02]  /*02c0*/  USHF.L.U32 UR6, UR6, 0x1, URZ ;  /* 0x0000000106067899 */ /* 0x000fe4000800063f */
[----:B0-----:R-:W-:Y:S02]  /*02d0*/  ULEA UR8, UR8, UR4, 0x18 ;  /* 0x0000000408087291 */ /* 0x001fe4000f8ec03f */
[----:B------:R-:W-:-:S04]  /*02e0*/  UIADD3 UR4, -UR5, 0x100000, URZ ;  /* 0x0010000005047890 */ /* 0x000fc8000fffe13f */
[----:B------:R-:W-:Y:S02]  /*02f0*/  USHF.L.U32 UR5, UR4, 0xb, URZ ;  /* 0x0000000b04057899 */ /* 0x000fe4000800063f */
[----:B------:R-:W-:Y:S01]  /*0300*/  USHF.L.U32 UR4, UR4, 0x1, URZ ;  /* 0x0000000104047899 */ /* 0x000fe2000800063f */
[----:B------:R-:W0:Y:S11]  /*0310*/  FENCE.VIEW.ASYNC.S ;  /* 0x00000000000073c6 */ /* 0x000e360000000000 */
[----:B0-----:R0:W1:Y:S01]  /*0320*/  SYNCS.EXCH.64 URZ, [UR8], UR4 ;  /* 0x00000004083f75b2 */ /* 0x0010620008000100 */
[----:B------:R0:W2:Y:S01]  /*0330*/  SYNCS.EXCH.64 URZ, [UR8+0x38], UR6 ;  /* 0x00003806083f75b2 */ /* 0x0000a20008000100 */
[----:B------:R0:W3:Y:S01]  /*0340*/  SYNCS.EXCH.64 URZ, [UR8+0x8], UR4 ;  /* 0x00000804083f75b2 */ /* 0x0000e20008000100 */
[----:B------:R0:W4:Y:S01]  /*0350*/  SYNCS.EXCH.64 URZ, [UR8+0x40], UR6 ;  /* 0x00004006083f75b2 */ /* 0x0001220008000100 */
[----:B------:R0:W0:Y:S01]  /*0360*/  SYNCS.EXCH.64 URZ, [UR8+0x10], UR4 ;  /* 0x00001004083f75b2 */ /* 0x0000220008000100 */
        /* <DEDUP_REMOVED lines=9> */
[----:B------:R-:W-:Y:S01]  /*0400*/  NOP ;  /* 0x0000000000007918 */ /* 0x000fe20000000000 */
.L_x_2:
[----:B------:R-:W5:Y:S01]  /*0410*/  S2UR UR13, SR_CTAID.X ;  /* 0x00000000000d79c3 */ /* 0x000f620000002500 */
[----:B------:R-:W-:Y:S01]  /*0420*/  SHF.R.S32.HI R3, RZ, 0x1f, R4 ;  /* 0x0000001fff037819 */ /* 0x000fe20000011404 */
[----:B------:R1:W2:Y:S01]  /*0430*/  SHFL.IDX PT, R6, R0, RZ, 0x1f ;  /* 0x00001fff00067589 */ /* 0x0002a200000e0000 */
[----:B0-----:R-:W-:Y:S01]  /*0440*/  ULDC UR4, c[0x0][0x150] ;  /* 0x0000540000047ab9 */ /* 0x001fe20000000800 */
[----:B------:R-:W-:Y:S02]  /*0450*/  ELECT P0, URZ, PT ;  /* 0x00000000003f782f */ /* 0x000fe40003800000 */
[----:B------:R-:W-:Y:S01]  /*0460*/  LEA.HI R3, R3, R4, RZ, 0x7 ;  /* 0x0000000403037211 */ /* 0x000fe200078f38ff */
[----:B------:R-:W-:Y:S01]  /*0470*/  ULDC UR5, c[0x0][0x154] ;  /* 0x0000550000057ab9 */ /* 0x000fe20000000800 */
[----:B------:R-:W-:Y:S01]  /*0480*/  SHF.R.S32.HI R7, RZ, 0x1f, R2 ;  /* 0x0000001fff077819 */ /* 0x000fe20000011402 */
[----:B------:R-:W0:Y:S01]  /*0490*/  S2UR UR10, SR_CTAID.Y ;  /* 0x00000000000a79c3 */ /* 0x000e220000002600 */
[----:B------:R-:W-:Y:S01]  /*04a0*/  LOP3.LUT R3, R3, 0xffffff80, RZ, 0xc0, !PT ;  /* 0xffffff8003037812 */ /* 0x000fe200078ec0ff */
[----:B------:R-:W-:Y:S01]  /*04b0*/  ULDC UR8, c[0x0][0x144] ;  /* 0x0000510000087ab9 */ /* 0x000fe20000000800 */
[----:B------:R-:W-:Y:S01]  /*04c0*/  LEA.HI R7, R7, R2, RZ, 0x2 ;  /* 0x0000000207077211 */ /* 0x000fe200078f10ff */
[----:B------:R-:W-:Y:S01]  /*04d0*/  NOP ;  /* 0x0000000000007918 */ /* 0x000fe20000000000 */
[----:B------:R-:W-:Y:S01]  /*04e0*/  NOP ;  /* 0x0000000000007918 */ /* 0x000fe20000000000 */
[----:B------:R-:W-:Y:S01]  /*04f0*/  IMAD.IADD R3, R4, 0x1, -R3 ;  /* 0x0000000104037824 */ /* 0x000fe200078e0a03 */
[----:B------:R-:W-:Y:S01]  /*0500*/  LOP3.LUT R7, R7, 0x3ffffffc, RZ, 0xc0, !PT ;  /* 0x3ffffffc07077812 */ /* 0x000fe200078ec0ff */
[----:B------:R-:W-:Y:S01]  /*0510*/  ULDC UR11, c[0x0][0x148] ;  /* 0x00005200000b7ab9 */ /* 0x000fe20000000800 */
[----:B------:R-:W-:-:S02]  /*0520*/  IMAD.MOV.U32 R17, RZ, RZ, 0x1 ;  /* 0x00000001ff117424 */ /* 0x000fc400078e00ff */
[----:B------:R-:W-:Y:S01]  /*0530*/  SHF.R.S32.HI R4, RZ, 0x1f, R3 ;  /* 0x0000001fff047819 */ /* 0x000fe20000011403 */
[----:B------:R-:W-:-:S03]  /*0540*/  IMAD.IADD R2, R2, 0x1, -R7 ;  /* 0x0000000102027824 */ /* 0x000fc600078e0a07 */
[----:B------:R-:W-:Y:S02]  /*0550*/  LEA.HI R4, R4, R3, RZ, 0x3 ;  /* 0x0000000304047211 */ /* 0x000fe400078f18ff */
[----:B-----5:R-:W-:Y:S02]  /*0560*/  I2FP.F32.U32 R5, UR13 ;  /* 0x0000000d00057c45 */ /* 0x020fe40008201000 */
[--C-:B-1----:R-:W-:Y:S02]  /*0570*/  SHF.R.S32.HI R0, RZ, 0x3, R4.reuse ;  /* 0x00000003ff007819 */ /* 0x102fe40000011404 */
[----:B--2---:R-:W-:Y:S01]  /*0580*/  ISETP.NE.OR P0, PT, R6, RZ, !P0 ;  /* 0x000000ff0600720c */ /* 0x004fe20004705670 */
[----:B------:R-:W-:Y:S01]  /*0590*/  FMUL R8, R5, UR4 ;  /* 0x0000000405087c20 */ /* 0x000fe20008400000 */
[----:B------:R-:W-:-:S04]  /*05a0*/  SHF.R.S32.HI R5, RZ, 0x1f, R4 ;  /* 0x0000001fff057819 */ /* 0x000fc80000011404 */
[----:B------:R-:W-:Y:S01]  /*05b0*/  LEA.HI R5, R5, R0, RZ, 0x2 ;  /* 0x0000000005057211 */ /* 0x000fe200078f10ff */
[----:B------:R-:W1:Y:S03]  /*05c0*/  F2I.U32.TRUNC.NTZ R8, R8 ;  /* 0x0000000800087305 */ /* 0x000e66000020f000 */
[----:B------:R-:W-:-:S03]  /*05d0*/  LOP3.LUT R5, R5, 0xfffffffc, RZ, 0xc0, !PT ;  /* 0xfffffffc05057812 */ /* 0x000fc600078ec0ff */
[----:B------:R-:W-:Y:S01]  /*05e0*/  VOTEU.ALL UP0, P0 ;  /* 0x00000000003f7886 */ /* 0x000fe20000000000 */
[----:B------:R-:W-:Y:S01]  /*05f0*/  VOTEU.ALL UP1, P0 ;  /* 0x00000000003f7886 */ /* 0x000fe20000020000 */
[----:B------:R-:W-:Y:S01]  /*0600*/  IMAD.IADD R5, R0, 0x1, -R5 ;  /* 0x0000000100057824 */ /* 0x000fe200078e0a05 */
[----:B0-----:R-:W-:Y:S02]  /*0610*/  I2FP.F32.U32 R0, UR10 ;  /* 0x0000000a00007c45 */ /* 0x001fe40008201000 */
[----:B------:R-:W0:Y:S01]  /*0620*/  @!UP0 S2UR UR7, SR_CgaCtaId ;  /* 0x00000000000789c3 */ /* 0x000e220000008800 */
[----:B------:R-:W-:Y:S01]  /*0630*/  IMAD R2, R2, 0x4, R5 ;  /* 0x0000000402027824 */ /* 0x000fe200078e0205 */
[----:B------:R-:W-:Y:S01]  /*0640*/  @!UP0 UMOV UR6, 0x400 ;  /* 0x0000040000068882 */ /* 0x000fe20000000000 */
[----:B------:R-:W-:Y:S01]  /*0650*/  FMUL R4, R0, UR5 ;  /* 0x0000000500047c20 */ /* 0x000fe20008400000 */
[----:B-1----:R-:W-:Y:S02]  /*0660*/  R2UR UR4, R8 ;  /* 0x00000000080472ca */ /* 0x002fe400000e0000 */
[----:B------:R-:W-:-:S03]  /*0670*/  LEA.HI R0, R2, R2, RZ, 0x1 ;  /* 0x0000000202007211 */ /* 0x000fc600078f08ff */
[----:B------:R-:W1:Y:S01]  /*0680*/  F2I.U32.TRUNC.NTZ R4, R4 ;  /* 0x0000000400047305 */ /* 0x000e62000020f000 */
[----:B------:R-:W-:-:S05]  /*0690*/  LOP3.LUT R5, R0, 0xfffffffe, RZ, 0xc0, !PT ;  /* 0xfffffffe00057812 */ /* 0x000fca00078ec0ff */
[----:B------:R-:W-:Y:S02]  /*06a0*/  IMAD.IADD R5, R2, 0x1, -R5 ;  /* 0x0000000102057824 */ /* 0x000fe400078e0a05 */
[----:B------:R-:W-:-:S04]  /*06b0*/  UIADD3 UR4, -UR4, URZ, URZ ;  /* 0x0000003f04047290 */ /* 0x000fc8000fffe13f */
[----:B------:R-:W-:Y:S01]  /*06c0*/  UIMAD UR8, UR8, UR4, UR13 ;  /* 0x00000004080872a4 */ /* 0x000fe2000f8e020d */
[----:B-1----:R-:W-:Y:S02]  /*06d0*/  R2UR UR12, R4 ;  /* 0x00000000040c72ca */ /* 0x002fe400000e0000 */
[----:B------:R-:W-:Y:S01]  /*06e0*/  UMOV UR4, 0x20 ;  /* 0x0000002000047882 */ /* 0x000fe20000000000 */
[----:B------:R-:W1:Y:S02]  /*06f0*/  LDC R4, c[0x0][0x140] ;  /* 0x00005000ff047b82 */ /* 0x000e640000000800 */
[----:B------:R-:W-:Y:S01]  /*0700*/  ISETP.NE.AND P3, PT, R5, UR8, PT ;  /* 0x0000000805007c0c */ /* 0x000fe2000bf65270 */
[----:B------:R-:W-:-:S04]  /*0710*/  @!UP0 UIADD3 UR4, -UR4, 0x100000, URZ ;  /* 0x0010000004048890 */ /* 0x000fc8000fffe13f */
[----:B------:R-:W-:Y:S02]  /*0720*/  @!UP0 USHF.L.U32 UR5, UR4, 0xb, URZ ;  /* 0x0000000b04058899 */ /* 0x000fe4000800063f */
[----:B------:R-:W-:Y:S01]  /*0730*/  @!UP0 USHF.L.U32 UR4, UR4, 0x1, URZ ;  /* 0x0000000104048899 */ /* 0x000fe2000800063f */
[C---:B------:R-:W-:Y:S01]  /*0740*/  IMAD.SHL.U32 R5, R2.reuse, 0x4, RZ ;  /* 0x0000000402057824 */ /* 0x040fe200078e00ff */
[----:B0-----:R-:W-:Y:S01]  /*0750*/  @!UP0 ULEA UR6, UR7, UR6, 0x18 ;  /* 0x0000000607068291 */ /* 0x001fe2000f8ec03f */
[----:B------:R-:W-:Y:S01]  /*0760*/  VOTEU.ALL UP0, P0 ;  /* 0x00000000003f7886 */ /* 0x000fe20000000000 */
[----:B------:R-:W-:Y:S02]  /*0770*/  LOP3.LUT P0, RZ, R3, 0x7, RZ, 0xc0, !PT ;  /* 0x0000000703ff7812 */ /* 0x000fe4000780c0ff */
[----:B------:R-:W-:Y:S01]  /*0780*/  LOP3.LUT R152, R2, 0xc, R5, 0x78, !PT ;  /* 0x0000000c02987812 */ /* 0x000fe200078e7805 */
[----:B------:R-:W-:-:S03]  /*0790*/  UIADD3 UR12, -UR12, URZ, URZ ;  /* 0x0000003f0c0c7290 */ /* 0x000fc6000fffe13f */
[C---:B------:R-:W-:Y:S02]  /*07a0*/  ISETP.LT.U32.AND P0, PT, R152.reuse, 0x2, !P0 ;  /* 0x000000029800780c */ /* 0x040fe40004701070 */
[----:B------:R-:W-:Y:S01]  /*07b0*/  @P3 LEA.HI R0, R152, R152, RZ, 0x1 ;  /* 0x0000009898003211 */ /* 0x000fe200078f08ff */
[----:B------:R-:W0:Y:S02]  /*07c0*/  FENCE.VIEW.ASYNC.S ;  /* 0x00000000000073c6 */ /* 0x000e240000000000 */
[----:B0-----:R-:W0:Y:S01]  /*07d0*/  @!UP0 SYNCS.EXCH.64 URZ, [UR6+0x80], UR4 ;  /* 0x00008004063f85b2 */ /* 0x001e220008000100 */
[----:B------:R-:W-:Y:S02]  /*07e0*/  @P3 SHF.R.S32.HI R0, RZ, 0x1, R0 ;  /* 0x00000001ff003819 */ /* 0x000fe40000011400 */
[----:B-1----:R-:W-:Y:S01]  /*07f0*/  ISETP.EQ.U32.AND P2, PT, R4, 0x1, PT ;  /* 0x000000010400780c */ /* 0x002fe20003f42070 */
[----:B------:R1:W2:Y:S01]  /*0800*/  @!UP1 SYNCS.EXCH.64 URZ, [UR6+0x88], UR4 ;  /* 0x00008804063f95b2 */ /* 0x0002a20008000100 */
[----:B------:R-:W-:Y:S01]  /*0810*/  NOP ;  /* 0x0000000000007918 */ /* 0x000fe20000000000 */
[----:B-1----:R-:W-:-:S06]  /*0820*/  UIMAD UR4, UR11, UR12, UR10 ;  /* 0x0000000c0b0472a4 */ /* 0x002fcc000f8e020a */
[----:B------:R-:W-:Y:S02]  /*0830*/  @P3 ISETP.NE.AND P4, PT, R0, UR4, PT ;  /* 0x0000000400003c0c */ /* 0x000fe4000bf85270 */
[----:B------:R-:W-:Y:S02]  /*0840*/  SEL R0, RZ, 0x1, !P0 ;  /* 0x00000001ff007807 */ /* 0x000fe40004000000 */
[----:B------:R-:W-:-:S04]  /*0850*/  @P3 SEL R17, RZ, 0x1, P4 ;  /* 0x00000001ff113807 */ /* 0x000fc80002000000 */
[----:B------:R-:W-:Y:S01]  /*0860*/  LOP3.LUT R17, R17, R0, RZ, 0xc0, !PT ;  /* 0x0000000011117212 */ /* 0x000fe200078ec0ff */
[----:B0-----:R-:W-:Y:S06]  /*0870*/  @!P2 BRA `(.L_x_3) ;  /* 0x000000000008a947 */ /* 0x001fec0003800000 */
[----:B--234-:R-:W-:Y:S01]  /*0880*/  UCGABAR_ARV ;  /* 0x00000000000079c7 */ /* 0x01cfe20008000000 */
[----:B------:R-:W-:Y:S05]  /*0890*/  BRA `(.L_x_4) ;  /* 0x0000000000047947 */ /* 0x000fea0003800000 */
.L_x_3:
[----:B--234-:R-:W-:Y:S01]  /*08a0*/  NOP ;  /* 0x0000000000007918 */ /* 0x01cfe20000000000 */
.L_x_4:
[----:B------:R-:W-:Y:S01]  /*08b0*/  ULDC UR4, c[0x0][0x65c] ;  /* 0x0001970000047ab9 */ /* 0x000fe20000000800 */
[----:B------:R-:W-:Y:S01]  /*08c0*/  UMOV UR5, URZ ;  /* 0x0000003f00057c82 */ /* 0x000fe20008000000 */
[----:B------:R-:W-:-:S03]  /*08d0*/  UISETP.NE.AND UP0, UPT, UR4, 0x1, UPT ;  /* 0x000000010400788c */ /* 0x000fc6000bf05270 */
[----:B------:R-:W-:Y:S01]  /*08e0*/  UMOV UR4, UR13 ;  /* 0x0000000d00047c82 */ /* 0x000fe20008000000 */
[----:B------:R-:W-:Y:S02]  /*08f0*/  UP2UR UR45, UPR, URZ, 0x1 ;  /* 0x000000013f2d7883 */ /* 0x000fe40008000000 */
[----:B------:R-:W-:Y:S02]  /*0900*/  PLOP3.LUT P0, PT, PT, PT, UP0, 0x80, 0x0 ;  /* 0x000000000000781c */ /* 0x000fe40003f0f008 */
[----:B------:R-:W-:Y:S02]  /*0910*/  PLOP3.LUT P3, PT, PT, PT, UP0, 0x80, 0x0 ;  /* 0x000000000000781c */ /* 0x000fe40003f6f008 */
[----:B------:R-:W-:Y:S01]  /*0920*/  PLOP3.LUT P5, PT, PT, PT, UP0, 0x80, 0x0 ;  /* 0x000000000000781c */ /* 0x000fe20003faf008 */
[----:B------:R-:W-:Y:S01]  /*0930*/  @UP0 ULDC UR14, c[0x0][0x10] ;  /* 0x00000400000e0ab9 */ /* 0x000fe20000000800 */
[----:B------:R-:W-:Y:S01]  /*0940*/  @UP0 UMOV UR6, UR10 ;  /* 0x0000000a00060c82 */ /* 0x000fe20008000000 */
[----:B------:R-:W-:Y:S01]  /*0950*/  @UP0 UMOV UR7, URZ ;  /* 0x0000003f00070c82 */ /* 0x000fe20008000000 */
[----:B------:R-:W-:Y:S01]  /*0960*/  PLOP3.LUT P4, PT, PT, PT, UP0, 0x80, 0x0 ;  /* 0x000000000000781c */ /* 0x000fe20003f8f008 */
[----:B------:R-:W-:-:S03]  /*0970*/  @UP0 UIMAD.WIDE.U32 UR14, UR13, UR14, UR6 ;  /* 0x0000000e0d0e02a5 */ /* 0x000fc6000f8e0006 */
[----:B------:R-:W-:Y:S01]  /*0980*/  @!UP0 ULDC UR7, c[0x0][0xc] ;  /* 0x0000030000078ab9 */ /* 0x000fe20000000800 */
[----:B------:R-:W-:Y:S01]  /*0990*/  @UP0 UMOV UR6, URZ ;  /* 0x0000003f00060c82 */ /* 0x000fe20008000000 */
[----:B------:R-:W-:Y:S01]  /*09a0*/  @!UP0 UIMAD.WIDE.U32 UR4, UR10, UR7, UR4 ;  /* 0x000000070a0482a5 */ /* 0x000fe2000f8e0004 */
[----:B------:R-:W-:Y:S01]  /*09b0*/  IMAD.U32 R2, RZ, RZ, UR14 ;  /* 0x0000000eff027e24 */ /* 0x000fe2000f8e00ff */
[----:B------:R-:W-:Y:S02]  /*09c0*/  @UP0 UIADD3 UR6, UR15, UR6, URZ ;  /* 0x000000060f060290 */ /* 0x000fe4000fffe03f */
[----:B------:R-:W-:Y:S01]  /*09d0*/  MOV R3, UR15 ;  /* 0x0000000f00037c02 */ /* 0x000fe20008000f00 */
[----:B------:R-:W-:Y:S02]  /*09e0*/  @P0 IMAD.MOV.U32 R7, RZ, RZ, R2 ;  /* 0x000000ffff070224 */ /* 0x000fe400078e0002 */
[----:B------:R-:W-:Y:S02]  /*09f0*/  IMAD.U32 R5, RZ, RZ, UR5 ;  /* 0x00000005ff057e24 */ /* 0x000fe4000f8e00ff */
[----:B------:R-:W-:-:S02]  /*0a00*/  IMAD.U32 R2, RZ, RZ, UR4 ;  /* 0x00000004ff027e24 */ /* 0x000fc4000f8e00ff */
[----:B------:R-:W-:Y:S02]  /*0a10*/  @P3 IMAD.U32 R6, RZ, RZ, UR6 ;  /* 0x00000006ff063e24 */ /* 0x000fe4000f8e00ff */
[----:B------:R-:W-:Y:S02]  /*0a20*/  @!P5 IMAD.MOV.U32 R6, RZ, RZ, R5 ;  /* 0x000000ffff06d224 */ /* 0x000fe400078e0005 */
[----:B------:R-:W-:Y:S02]  /*0a30*/  @!P4 IMAD.MOV.U32 R7, RZ, RZ, R2 ;  /* 0x000000ffff07c224 */ /* 0x000fe400078e0002 */
[----:B------:R-:W-:Y:S01]  /*0a40*/  IMAD.U32 R3, RZ, RZ, UR5 ;  /* 0x00000005ff037e24 */ /* 0x000fe2000f8e00ff */
[----:B------:R0:W-:Y:S01]  /*0a50*/  STL [R1+0x200], R6 ;  /* 0x0002000601007387 */ /* 0x0001e20000100800 */
[----:B------:R-:W-:-:S03]  /*0a60*/  IMAD.U32 R4, RZ, RZ, UR4 ;  /* 0x00000004ff047e24 */ /* 0x000fc6000f8e00ff */
[----:B------:R0:W-:Y:S01]  /*0a70*/  STL [R1+0x204], R7 ;  /* 0x0002040701007387 */ /* 0x0001e20000100800 */
[----:B------:R-:W-:Y:S05]  /*0a80*/  @!P2 BRA `(.L_x_5) ;  /* 0x00000000000ca947 */ /* 0x000fea0003800000 */
[----:B------:R-:W-:Y:S01]  /*0a90*/  UCGABAR_WAIT ;  /* 0x0000000000007dc7 */ /* 0x000fe20008000000 */
[----:B------:R-:W-:Y:S01]  /*0aa0*/  CCTL.IVALL ;  /* 0x00000000ff00798f */ /* 0x000fe20002000000 */
[----:B------:R-:W-:Y:S05]  /*0ab0*/  BRA `(.L_x_6) ;  /* 0x0000000000047947 */ /* 0x000fea0003800000 */
.L_x_5:
[----:B------:R-:W-:Y:S06]  /*0ac0*/  BAR.SYNC.DEFER_BLOCKING 0x0 ;  /* 0x0000000000007b1d */ /* 0x000fec0000010000 */
.L_x_6:
[----:B------:R-:W-:Y:S05]  /*0ad0*/  @!P1 BRA `(.L_x_7) ;  /* 0x0000015400c09947 */ /* 0x000fea0003800000 */
[----:B------:R-:W-:-:S06]  /*0ae0*/  UISETP.GT.U32.AND UP0, UPT, UR16, 0x1, UPT ;  /* 0x000000011000788c */ /* 0x000fcc000bf04070 */
[----:B------:R-:W-:-:S13]  /*0af0*/  PLOP3.LUT P0, PT, PT, PT, UP0, 0x80, 0x0 ;  /* 0x000000000000781c */ /* 0x000fda0003f0f008 */
[----:B------:R-:W-:Y:S05]  /*0b00*/  @P0 EXIT ;  /* 0x000000000000094d */ /* 0x000fea0003800000 */
[----:B------:R-:W-:Y:S01]  /*0b10*/  ULDC.64 UR4, c[0x0][0x650] ;  /* 0x0001940000047ab9 */ /* 0x000fe20000000a00 */
[----:B------:R-:W-:Y:S01]  /*0b20*/  UMOV UR41, 0xffffffff ;  /* 0xffffffff00297882 */ /* 0x000fe20000000000 */
[----:B------:R-:W-:Y:S01]  /*0b30*/  ISETP.GE.U32.AND P0, PT, R7, UR4, PT ;  /* 0x0000000407007c0c */ /* 0x000fe2000bf06070 */
[----:B------:R-:W-:Y:S01]  /*0b40*/  UMOV UR42, 0xffffffff ;  /* 0xffffffff002a7882 */ /* 0x000fe20000000000 */
[----:B------:R-:W-:Y:S01]  /*0b50*/  UMOV UR43, 0xffffffff ;  /* 0xffffffff002b7882 */ /* 0x000fe20000000000 */
[----:B------:R-:W-:Y:S02]  /*0b60*/  PRMT R0, RZ, 0x7610, R0 ;  /* 0x00007610ff007816 */ /* 0x000fe40000000000 */
[----:B------:R-:W-:-:S13]  /*0b70*/  ISETP.GE.U32.AND.EX P0, PT, R6, UR5, PT, P0 ;  /* 0x0000000506007c0c */ /* 0x000fda000bf06100 */
[----:B------:R-:W-:Y:S05]  /*0b80*/  @P0 BRA `(.L_x_8) ;  /* 0x0000000400480947 */ /* 0x000fea0003800000 */
[----:B------:R-:W-:Y:S01]  /*0b90*/  ULDC.64 UR16, c[0x0][0x628] ;  /* 0x00018a0000107ab9 */ /* 0x000fe20000000a00 */
[C---:B------:R-:W-:Y:S01]  /*0ba0*/  R2UR UR19, R7.reuse ;  /* 0x00000000071372ca */ /* 0x040fe200000e0000 */
[----:B------:R-:W-:Y:S01]  /*0bb0*/  ULDC UR18, c[0x0][0x630] ;  /* 0x00018c0000127ab9 */ /* 0x000fe20000000800 */
[----:B------:R-:W-:Y:S02]  /*0bc0*/  ISETP.NE.U32.AND P0, PT, RZ, UR16, PT ;  /* 0x00000010ff007c0c */ /* 0x000fe4000bf05070 */
[----:B------:R-:W-:Y:S02]  /*0bd0*/  R2UR UR4, R7 ;  /* 0x00000000070472ca */ /* 0x000fe400000e0000 */
[----:B------:R-:W-:Y:S02]  /*0be0*/  ISETP.NE.AND.EX P0, PT, RZ, UR17, PT, P0 ;  /* 0x00000011ff007c0c */ /* 0x000fe4000bf05300 */
[----:B------:R-:W-:-:S11]  /*0bf0*/  R2UR UR5, R6 ;  /* 0x00000000060572ca */ /* 0x000fd600000e0000 */
[----:B------:R-:W-:Y:S05]  /*0c00*/  @!P0 BRA `(.L_x_9) ;  /* 0x0000000000308947 */ /* 0x000fea0003800000 */
[----:B------:R-:W-:Y:S01]  /*0c10*/  R2UR UR4, R7 ;  /* 0x00000000070472ca */ /* 0x000fe200000e0000 */
[----:B------:R-:W-:Y:S01]  /*0c20*/  ULDC UR9, c[0x0][0x634] ;  /* 0x00018d0000097ab9 */ /* 0x000fe20000000800 */
[----:B------:R-:W-:-:S11]  /*0c30*/  R2UR UR13, R6 ;  /* 0x00000000060d72ca */ /* 0x000fd600000e0000 */
[----:B------:R-:W-:-:S04]  /*0c40*/  UIADD3 UR9, UP0, UR4, UR9, URZ ;  /* 0x0000000904097290 */ /* 0x000fc8000ff1e03f */
[----:B------:R-:W-:-:S04]  /*0c50*/  UIADD3.X UR13, URZ, UR13, URZ, UP0, !UPT ;  /* 0x0000000d3f0d7290 */ /* 0x000fc800087fe43f */
[----:B------:R-:W-:-:S04]  /*0c60*/  UIMAD.WIDE.U32 UR4, UR13, UR16, URZ ;  /* 0x000000100d0472a5 */ /* 0x000fc8000f8e003f */
[----:B------:R-:W-:Y:S02]  /*0c70*/  UIMAD.WIDE.U32 UR6, UP0, UR9, UR17, UR4 ;  /* 0x00000011090672a5 */ /* 0x000fe4000f800004 */
[----:B------:R-:W-:Y:S02]  /*0c80*/  UIMAD.WIDE.U32 UR4, UR9, UR16, URZ ;  /* 0x00000010090472a5 */ /* 0x000fe4000f8e003f */
[----:B------:R-:W-:Y:S02]  /*0c90*/  UIADD3.X UR15, URZ, URZ, URZ, UP0, !UPT ;  /* 0x0000003f3f0f7290 */ /* 0x000fe400087fe43f */
[----:B------:R-:W-:Y:S01]  /*0ca0*/  UIADD3 URZ, UP0, UR5, UR6, URZ ;  /* 0x00000006053f7290 */ /* 0x000fe2000ff1e03f */
[----:B------:R-:W-:-:S03]  /*0cb0*/  UMOV UR14, UR7 ;  /* 0x00000007000e7c82 */ /* 0x000fc60008000000 */
[----:B------:R-:W-:-:S12]  /*0cc0*/  UIMAD.WIDE.U32.X UR4, UR13, UR17, UR14, UP0 ;  /* 0x000000110d0472a5 */ /* 0x000fd800080e040e */
.L_x_9:
[----:B------:R-:W-:Y:S01]  /*0cd0*/  USHF.R.U64 UR43, UR4, UR18, UR5 ;  /* 0x00000012042b7299 */ /* 0x000fe20008001205 */
[----:B------:R-:W-:Y:S01]  /*0ce0*/  R2UR UR7, R6 ;  /* 0x00000000060772ca */ /* 0x000fe200000e0000 */
[----:B------:R-:W-:Y:S02]  /*0cf0*/  USHF.R.U32.HI UR4, URZ, UR18, UR5 ;  /* 0x000000123f047299 */ /* 0x000fe40008011605 */
[----:B------:R-:W-:Y:S01]  /*0d00*/  UIADD3 UR5, UP0, URZ, -UR43, URZ ;  /* 0x8000002b3f057290 */ /* 0x000fe2000ff1e03f */
[----:B------:R-:W-:Y:S01]  /*0d10*/  ULDC.64 UR14, c[0x0][0x620] ;  /* 0x00018800000e7ab9 */ /* 0x000fe20000000a00 */
[----:B------:R-:W-:Y:S02]  /*0d20*/  UMOV UR6, UR19 ;  /* 0x0000001300067c82 */ /* 0x000fe40008000000 */
[----:B------:R-:W-:Y:S01]  /*0d30*/  UIADD3.X UR4, URZ, ~UR4, URZ, UP0, !UPT ;  /* 0x800000043f047290 */ /* 0x000fe200087fe43f */
[----:B------:R-:W-:Y:S01]  /*0d40*/  ULDC UR9, c[0x0][0x618] ;  /* 0x0001860000097ab9 */ /* 0x000fe20000000800 */
[----:B------:R-:W-:-:S02]  /*0d50*/  UIMAD UR12, UR11, UR12, UR10 ;  /* 0x0000000c0b0c72a4 */ /* 0x000fc4000f8e020a */
[----:B------:R-:W-:Y:S02]  /*0d60*/  UIMAD UR4, UR4, UR14, URZ ;  /* 0x0000000e040472a4 */ /* 0x000fe4000f8e023f */
[----:B------:R-:W-:Y:S02]  /*0d70*/  UIMAD.WIDE.U32 UR6, UR5, UR14, UR6 ;  /* 0x0000000e050672a5 */ /* 0x000fe4000f8e0006 */
[----:B------:R-:W-:Y:S01]  /*0d80*/  UIMAD UR4, UR5, UR15, UR4 ;  /* 0x0000000f050472a4 */ /* 0x000fe2000f8e0204 */
[----:B------:R-:W-:Y:S01]  /*0d90*/  ULDC UR10, c[0x0][0x608] ;  /* 0x00018200000a7ab9 */ /* 0x000fe20000000800 */
[----:B------:R-:W-:Y:S02]  /*0da0*/  ULDC UR18, c[0x0][0x658] ;  /* 0x0001960000127ab9 */ /* 0x000fe40000000800 */
[----:B------:R-:W-:Y:S01]  /*0db0*/  UIADD3 UR7, UR7, UR4, URZ ;  /* 0x0000000407077290 */ /* 0x000fe2000fffe03f */
[----:B------:R-:W-:Y:S02]  /*0dc0*/  UMOV UR11, 0xffffffff ;  /* 0xffffffff000b7882 */ /* 0x000fe40000000000 */
[----:B------:R-:W-:Y:S01]  /*0dd0*/  ULDC.64 UR4, c[0x0][0x640] ;  /* 0x0001900000047ab9 */ /* 0x000fe20000000a00 */
[----:B------:R-:W-:Y:S01]  /*0de0*/  USHF.R.U64 UR16, UR6, UR9, UR7 ;  /* 0x0000000906107299 */ /* 0x000fe20008001207 */
[----:B------:R-:W-:Y:S01]  /*0df0*/  ISETP.NE.U32.AND P0, PT, RZ, UR4, PT ;  /* 0x00000004ff007c0c */ /* 0x000fe2000bf05070 */
[----:B------:R-:W-:-:S02]  /*0e00*/  USHF.R.U32.HI UR7, URZ, UR9, UR7 ;  /* 0x000000093f077299 */ /* 0x000fc40008011607 */
[----:B------:R-:W-:Y:S01]  /*0e10*/  USHF.L.U32 UR6, UR11, UR18, URZ ;  /* 0x000000120b067299 */ /* 0x000fe2000800063f */
[----:B------:R-:W-:Y:S01]  /*0e20*/  ISETP.NE.AND.EX P0, PT, RZ, UR5, PT, P0 ;  /* 0x00000005ff007c0c */ /* 0x000fe2000bf05300 */
[----:B------:R-:W-:Y:S02]  /*0e30*/  USHF.R.U64 UR22, UR16, UR10, UR7 ;  /* 0x0000000a10167299 */ /* 0x000fe40008001207 */
[----:B------:R-:W-:Y:S02]  /*0e40*/  USHF.R.U32.HI UR7, URZ, UR10, UR7 ;  /* 0x0000000a3f077299 */ /* 0x000fe40008011607 */
[----:B------:R-:W-:Y:S02]  /*0e50*/  UISETP.NE.AND UP1, UPT, UR45, URZ, UPT ;  /* 0x0000003f2d00728c */ /* 0x000fe4000bf25270 */
[----:B------:R-:W-:Y:S01]  /*0e60*/  USHF.R.U64 UR23, UR22, UR18, UR7 ;  /* 0x0000001216177299 */ /* 0x000fe20008001207 */
[----:B------:R-:W-:Y:S01]  /*0e70*/  ULDC UR17, c[0x0][0x600] ;  /* 0x0001800000117ab9 */ /* 0x000fe20000000800 */
[----:B------:R-:W-:-:S02]  /*0e80*/  ULOP3.LUT UR13, URZ, UR6, URZ, 0x33, !UPT ;  /* 0x000000063f0d7292 */ /* 0x000fc4000f8e333f */
[----:B------:R-:W-:Y:S02]  /*0e90*/  UIADD3 UR15, UR17, -0x1, URZ ;  /* 0xffffffff110f7890 */ /* 0x000fe4000fffe03f */
[----:B------:R-:W-:Y:S02]  /*0ea0*/  USEL UR12, UR8, UR12, !UP1 ;  /* 0x0000000c080c7287 */ /* 0x000fe4000c800000 */
[----:B------:R-:W-:Y:S01]  /*0eb0*/  USHF.R.U32.HI UR7, URZ, UR18, UR7 ;  /* 0x000000123f077299 */ /* 0x000fe20008011607 */
[----:B------:R-:W-:Y:S01]  /*0ec0*/  ULDC UR19, c[0x0][0x648] ;  /* 0x0001920000137ab9 */ /* 0x000fe20000000800 */
[----:B------:R-:W-:Y:S01]  /*0ed0*/  ULDC UR20, c[0x0][0x638] ;  /* 0x00018e0000147ab9 */ /* 0x000fe20000000800 */
[----:B------:R-:W-:Y:S01]  /*0ee0*/  UMOV UR21, 0x1 ;  /* 0x0000000100157882 */ /* 0x000fe20000000000 */
[----:B------:R-:W-:Y:S01]  /*0ef0*/  UMOV UR6, UR23 ;  /* 0x0000001700067c82 */ /* 0x000fe20008000000 */
[----:B------:R-:W-:Y:S07]  /*0f00*/  @!P0 BRA `(.L_x_10) ;  /* 0x0000000000308947 */ /* 0x000fee0003800000 */
[----:B------:R-:W-:Y:S02]  /*0f10*/  ULDC UR10, c[0x0][0x64c] ;  /* 0x00019300000a7ab9 */ /* 0x000fe40000000800 */
        /* <DEDUP_REMOVED lines=8> */
[----:B------:R-:W-:-:S07]  /*0fa0*/  UIMAD.WIDE.U32.X UR4, UR14, UR5, UR10, UP0 ;  /* 0x000000050e0472a5 */ /* 0x000fce00080e040a */
[----:B------:R-:W-:Y:S01]  /*0fb0*/  UMOV UR6, UR4 ;  /* 0x0000000400067c82 */ /* 0x000fe20008000000 */
[----:B------:R-:W-:-:S05]  /*0fc0*/  UMOV UR7, UR5 ;  /* 0x0000000500077c82 */ /* 0x000fca0008000000 */
.L_x_10:
[----:B------:R-:W-:Y:S01]  /*0fd0*/  USHF.R.U64 UR5, UR6, UR19, UR7 ;  /* 0x0000001306057299 */ /* 0x000fe20008001207 */
[----:B------:R-:W-:Y:S01]  /*0fe0*/  IMAD.MOV.U32 R0, RZ, RZ, 0x1 ;  /* 0x00000001ff007424 */ /* 0x000fe200078e00ff */
[----:B------:R-:W-:Y:S02]  /*0ff0*/  USHF.L.U32 UR4, UR21, UR18, URZ ;  /* 0x0000001215047299 */ /* 0x000fe4000800063f */
[----:B------:R-:W-:Y:S02]  /*1000*/  ULOP3.LUT UR13, UR22, UR13, URZ, 0xc0, !UPT ;  /* 0x0000000d160d7292 */ /* 0x000fe4000f8ec03f */
[----:B------:R-:W-:Y:S02]  /*1010*/  UIADD3 UR6, -UR5, URZ, URZ ;  /* 0x0000003f05067290 */ /* 0x000fe4000fffe13f */
[----:B------:R-:W-:Y:S02]  /*1020*/  UIMAD UR13, UR4, UR5, UR13 ;  /* 0x00000005040d72a4 */ /* 0x000fe4000f8e020d */
[----:B------:R-:W-:-:S02]  /*1030*/  ULOP3.LUT UR15, UR16, UR15, URZ, 0xc0, !UPT ;  /* 0x0000000f100f7292 */ /* 0x000fc4000f8ec03f */
[----:B------:R-:W-:Y:S01]  /*1040*/  UIMAD UR4, UR6, UR20, UR23 ;  /* 0x00000014060472a4 */ /* 0x000fe2000f8e0217 */
[----:B------:R-:W-:Y:S01]  /*1050*/  ULDC UR5, c[0x0][0x610] ;  /* 0x0001840000057ab9 */ /* 0x000fe20000000800 */
[----:B------:R-:W-:Y:S02]  /*1060*/  UISETP.NE.AND UP0, UPT, UR45, URZ, UPT ;  /* 0x0000003f2d00728c */ /* 0x000fe4000bf05270 */
[----:B------:R-:W-:Y:S02]  /*1070*/  UIMAD UR12, UR13, UR5, UR12 ;  /* 0x000000050d0c72a4 */ /* 0x000fe4000f8e020c */
[----:B------:R-:W-:-:S04]  /*1080*/  UIMAD UR4, UR4, UR17, UR15 ;  /* 0x00000011040472a4 */ /* 0x000fc8000f8e020f */
[----:B------:R-:W-:Y:S02]  /*1090*/  USEL UR42, UR4, UR12, !UP0 ;  /* 0x0000000c042a7287 */ /* 0x000fe4000c000000 */
[----:B------:R-:W-:-:S12]  /*10a0*/  USEL UR41, UR12, UR4, !UP0 ;  /* 0x000000040c297287 */ /* 0x000fd8000c000000 */
.L_x_8:
[----:B------:R-:W-:-:S08]  /*10b0*/  NOP ;  /* 0x0000000000007918 */ /* 0x000fd00000000000 */
[----:B------:R-:W1:Y:S02]  /*10c0*/  USETMAXREG.TRY_ALLOC.CTAPOOL UP0, 0xf0 ;  /* 0x000000f0000079c8 */ /* 0x000e640008000600 */
[----:B-1----:R-:W-:-:S13]  /*10d0*/  PLOP3.LUT P0, PT, PT, PT, UP0, 0x80, 0x0 ;  /* 0x000000000000781c */ /* 0x002fda0003f0f008 */
[----:B------:R-:W-:Y:S05]  /*10e0*/  @!P0 BRA `(.L_x_8) ;  /* 0xfffffffc00f08947 */ /* 0x000fea000383ffff */
[----:B------:R-:W-:Y:S01]  /*10f0*/  ULDC.64 UR4, c[0x0][0x598] ;  /* 0x0001660000047ab9 */ /* 0x000fe20000000a00 */
[----:B------:R-:W-:Y:S01]  /*1100*/  ULDC.64 UR36, c[0x0][0x208] ;  /* 0x0000820000247ab9 */ /* 0x000fe20000000a00 */
[----:B------:R-:W-:-:S04]  /*1110*/  ISETP.NE.U32.AND P0, PT, RZ, UR4, PT ;  /* 0x00000004ff007c0c */ /* 0x000fc8000bf05070 */
[----:B------:R-:W-:-:S13]  /*1120*/  ISETP.NE.AND.EX P0, PT, RZ, UR5, PT, P0 ;  /* 0x00000005ff007c0c */ /* 0x000fda000bf05300 */
[----:B------:R-:W-:Y:S05]  /*1130*/  @!P0 BRA `(.L_x_11) ;  /* 0x00000000001c8947 */ /* 0x000fea0003800000 */
[----:B------:R-:W1:Y:S02]  /*1140*/  LDC.64 R2, c[0x0][0x598] ;  /* 0x00016600ff027b82 */ /* 0x000e640000000a00 */
[----:B-1----:R-:W2:Y:S02]  /*1150*/  LDG.E.64 R2, desc[UR36][R2.64] ;  /* 0x0000002402027981 */ /* 0x002ea4000c1e1b00 */
[----:B--2---:R-:W-:-:S04]  /*1160*/  ISETP.NE.U32.AND P0, PT, R2, RZ, PT ;  /* 0x000000ff0200720c */ /* 0x004fc80003f05070 */
[----:B------:R-:W-:-:S13]  /*1170*/  ISETP.NE.AND.EX P0, PT, R3, RZ, PT, P0 ;  /* 0x000000ff0300720c */ /* 0x000fda0003f05300 */
[----:B------:R-:W-:Y:S05]  /*1180*/  @!P0 BRA `(.L_x_11) ;  /* 0x0000000000088947 */ /* 0x000fea0003800000 */
[----:B------:R1:W5:Y:S01]  /*1190*/  LD.E R2, desc[UR36][R2.64] ;  /* 0x0000002402027980 */ /* 0x000362000c101900 */
[----:B------:R-:W-:Y:S05]  /*11a0*/  BRA `(.L_x_12) ;  /* 0x0000000000247947 */ /* 0x000fea0003800000 */
.L_x_11:
[----:B------:R-:W-:Y:S02]  /*11b0*/  ULDC.64 UR4, c[0x0][0x588] ;  /* 0x0001620000047ab9 */ /* 0x000fe40000000a00 */
[----:B------:R-:W-:-:S04]  /*11c0*/  ISETP.NE.U32.AND P0, PT, RZ, UR4, PT ;  /* 0x00000004ff007c0c */ /* 0x000fc8000bf05070 */
[----:B------:R-:W-:-:S13]  /*11d0*/  ISETP.NE.AND.EX P0, PT, RZ, UR5, PT, P0 ;  /* 0x00000005ff007c0c */ /* 0x000fda000bf05300 */
[----:B------:R-:W-:Y:S05]  /*11e0*/  @!P0 BRA `(.L_x_13) ;  /* 0x00000000000c8947 */ /* 0x000fea0003800000 */
[----:B------:R-:W1:Y:S02]  /*11f0*/  LDC.64 R2, c[0x0][0x588] ;  /* 0x00016200ff027b82 */ /* 0x000e640000000a00 */
[----:B-1----:R2:W5:Y:S01]  /*1200*/  LDG.E R2, desc[UR36][R2.64] ;  /* 0x0000002402027981 */ /* 0x002562000c1e1900 */
[----:B------:R-:W-:Y:S05]  /*1210*/  BRA `(.L_x_12) ;  /* 0x0000000000087947 */ /* 0x000fea0003800000 */
.L_x_13:
[----:B------:R-:W-:Y:S02]  /*1220*/  ULDC UR4, c[0x0][0x580] ;  /* 0x0001600000047ab9 */ /* 0x000fe40000000800 */
[----:B------:R-:W-:-:S07]  /*1230*/  MOV R2, UR4 ;  /* 0x0000000400027c02 */ /* 0x000fce0008000f00 */
.L_x_12:
[----:B------:R-:W-:Y:S02]  /*1240*/  ULDC.64 UR4, c[0x0][0x5a0] ;  /* 0x0001680000047ab9 */ /* 0x000fe40000000a00 */
[----:B------:R-:W-:-:S04]  /*1250*/  ISETP.NE.U32.AND P0, PT, RZ, UR4, PT ;  /* 0x00000004ff007c0c */ /* 0x000fc8000bf05070 */
[----:B------:R-:W-:-:S13]  /*1260*/  ISETP.NE.AND.EX P0, PT, RZ, UR5, PT, P0 ;  /* 0x00000005ff007c0c */ /* 0x000fda000bf05300 */
[----:B------:R-:W-:Y:S05]  /*1270*/  @!P0 BRA `(.L_x_14) ;  /* 0x00000000001c8947 */ /* 0x000fea0003800000 */
[----:B------:R-:W3:Y:S02]  /*1280*/  LDC.64 R4, c[0x0][0x5a0] ;  /* 0x00016800ff047b82 */ /* 0x000ee40000000a00 */
[----:B---3--:R-:W3:Y:S02]  /*1290*/  LDG.E.64 R4, desc[UR36][R4.64] ;  /* 0x0000002404047981 */ /* 0x008ee4000c1e1b00 */
[----:B---3--:R-:W-:-:S04]  /*12a0*/  ISETP.NE.U32.AND P0, PT, R4, RZ, PT ;  /* 0x000000ff0400720c */ /* 0x008fc80003f05070 */
[----:B------:R-:W-:-:S13]  /*12b0*/  ISETP.NE.AND.EX P0, PT, R5, RZ, PT, P0 ;  /* 0x000000ff0500720c */ /* 0x000fda0003f05300 */
[----:B------:R-:W-:Y:S05]  /*12c0*/  @!P0 BRA `(.L_x_14) ;  /* 0x0000000000088947 */ /* 0x000fea0003800000 */
[----:B------:R3:W5:Y:S01]  /*12d0*/  LD.E R16, desc[UR36][R4.64] ;  /* 0x0000002404107980 */ /* 0x000762000c101900 */
[----:B------:R-:W-:Y:S05]  /*12e0*/  BRA `(.L_x_15) ;  /* 0x0000000000247947 */ /* 0x000fea0003800000 */
.L_x_14:
[----:B------:R-:W-:Y:S02]  /*12f0*/  ULDC.64 UR4, c[0x0][0x590] ;  /* 0x0001640000047ab9 */ /* 0x000fe40000000a00 */
[----:B------:R-:W-:-:S04]  /*1300*/  ISETP.NE.U32.AND P0, PT, RZ, UR4, PT ;  /* 0x00000004ff007c0c */ /* 0x000fc8000bf05070 */
[----:B------:R-:W-:-:S13]  /*1310*/  ISETP.NE.AND.EX P0, PT, RZ, UR5, PT, P0 ;  /* 0x00000005ff007c0c */ /* 0x000fda000bf05300 */
[----:B------:R-:W-:Y:S05]  /*1320*/  @!P0 BRA `(.L_x_16) ;  /* 0x00000000000c8947 */ /* 0x000fea0003800000 */
[----:B------:R-:W3:Y:S02]  /*1330*/  LDC.64 R4, c[0x0][0x590] ;  /* 0x00016400ff047b82 */ /* 0x000ee40000000a00 */
[----:B---3--:R4:W5:Y:S01]  /*1340*/  LDG.E R16, desc[UR36][R4.64] ;  /* 0x0000002404107981 */ /* 0x008962000c1e1900 */
[----:B------:R-:W-:Y:S05]  /*1350*/  BRA `(.L_x_15) ;  /* 0x0000000000087947 */ /* 0x000fea0003800000 */
.L_x_16:
[----:B------:R-:W-:Y:S02]  /*1360*/  ULDC UR4, c[0x0][0x584] ;  /* 0x0001610000047ab9 */ /* 0x000fe40000000800 */
[----:B------:R-:W-:-:S07]  /*1370*/  IMAD.U32 R16, RZ, RZ, UR4 ;  /* 0x00000004ff107e24 */ /* 0x000fce000f8e00ff */
.L_x_15:
[----:B------:R-:W-:-:S13]  /*1380*/  LOP3.LUT P0, RZ, R0, 0xff, RZ, 0xc0, !PT ;  /* 0x000000ff00ff7812 */ /* 0x000fda000780c0ff */
[----:B------:R-:W-:Y:S05]  /*1390*/  @!P0 EXIT ;  /* 0x000000000000894d */ /* 0x000fea0003800000 */
[----:B------:R-:W-:Y:S01]  /*13a0*/  ULDC UR4, c[0x0][0x28c] ;  /* 0x0000a30000047ab9 */ /* 0x000fe20000000800 */
[----:B------:R-:W-:Y:S01]  /*13b0*/  UMOV UR38, URZ ;  /* 0x0000003f00267c82 */ /* 0x000fe20008000000 */
[----:B------:R-:W-:Y:S01]  /*13c0*/  UIADD3 UR4, UR4, 0x1f, URZ ;  /* 0x0000001f04047890 */ /* 0x000fe2000fffe03f */
[----:B------:R-:W-:-:S03]  /*13d0*/  UMOV UR39, URZ ;  /* 0x0000003f00277c82 */ /* 0x000fc60008000000 */
[----:B------:R-:W-:-:S04]  /*13e0*/  USHF.R.S32.HI UR5, URZ, 0x1f, UR4 ;  /* 0x0000001f3f057899 */ /* 0x000fc80008011404 */
[----:B------:R-:W-:-:S04]  /*13f0*/  ULEA.HI UR5, UR5, UR4, URZ, 0x5 ;  /* 0x0000000405057291 */ /* 0x000fc8000f8f283f */
[----:B------:R-:W-:-:S12]  /*1400*/  USHF.R.S32.HI UR44, URZ, 0x5, UR5 ;  /* 0x000000053f2c7899 */ /* 0x000fd80008011405 */
.L_x_546:
[----:B------:R-:W0:Y:S01]  /*1410*/  S2R R0, SR_TID.X ;  /* 0x0000000000007919 */ /* 0x000e220000002100 */
[----:B-1----:R-:W1:Y:S01]  /*1420*/  S2UR UR7, SR_CgaCtaId ;  /* 0x00000000000779c3 */ /* 0x002e620000008800 */
[----:B------:R-:W-:Y:S02]  /*1430*/  UMOV UR6, 0x400 ;  /* 0x0000040000067882 */ /* 0x000fe40000000000 */
[----:B-1----:R-:W-:Y:S01]  /*1440*/  ULEA UR6, UR7, UR6, 0x18 ;  /* 0x0000000607067291 */ /* 0x002fe2000f8ec03f */
[----:B0-----:R-:W-:-:S04]  /*1450*/  LOP3.LUT R0, R0, 0x80, RZ, 0xc0, !PT ;  /* 0x0000008000007812 */ /* 0x001fc800078ec0ff */
[----:B------:R-:W-:-:S06]  /*1460*/  SHF.R.U32.HI R0, RZ, 0x7, R0 ;  /* 0x00000007ff007819 */ /* 0x000fcc0000011600 */
[----:B------:R-:W0:Y:S02]  /*1470*/  SHFL.IDX PT, R0, R0, RZ, 0x1f ;  /* 0x00001fff00007589 */ /* 0x000e2400000e0000 */
[----:B0-----:R-:W-:-:S13]  /*1480*/  R2UR UR4, R0 ;  /* 0x00000000000472ca */ /* 0x001fda00000e0000 */
[----:B------:R-:W-:-:S04]  /*1490*/  ULEA.HI UR5, UR4, UR4, URZ, 0x1 ;  /* 0x0000000404057291 */ /* 0x000fc8000f8f083f */
[----:B------:R-:W-:-:S04]  /*14a0*/  ULOP3.LUT UR5, UR5, 0xffffe, URZ, 0xc0, !UPT ;  /* 0x000ffffe05057892 */ /* 0x000fc8000f8ec03f */
[----:B------:R-:W-:-:S03]  /*14b0*/  UIADD3 UR5, UR4, -UR5, URZ ;  /* 0x8000000504057290 */ /* 0x000fc6000fffe03f */
[----:B------:R-:W-:Y:S01]  /*14c0*/  ULDC UR4, c[0x0][0x28c] ;  /* 0x0000a30000047ab9 */ /* 0x000fe20000000800 */
[----:B------:R-:W-:Y:S01]  /*14d0*/  ULEA UR5, UR5, UR6, 0xc ;  /* 0x0000000605057291 */ /* 0x000fe2000f8e603f */
[----:B------:R-:W-:-:S03]  /*14e0*/  ISETP.LT.AND P0, PT, RZ, UR4, PT ;  /* 0x00000004ff007c0c */ /* 0x000fc6000bf01270 */
[----:B------:R-:W-:-:S04]  /*14f0*/  UIADD3 UR5, UR5, 0x180, URZ ;  /* 0x0000018005057890 */ /* 0x000fc8000fffe03f */
[----:B------:R-:W-:-:S04]  /*1500*/  USHF.R.U32.HI UR5, URZ, 0x4, UR5 ;  /* 0x000000043f057899 */ /* 0x000fc80008011605 */
[----:B------:R-:W-:Y:S02]  /*1510*/  ULOP3.LUT UR46, UR5, 0x3fff, URZ, 0xc0, !UPT ;  /* 0x00003fff052e7892 */ /* 0x000fe4000f8ec03f */
[----:B---3--:R-:W-:Y:S10]  /*1520*/  @P0 BRA `(.L_x_17) ;  /* 0x0000000000400947 */ /* 0x008ff40003800000 */
[----:B------:R-:W-:Y:S01]  /*1530*/  MOV R0, 0x0 ;  /* 0x0000000000007802 */ /* 0x000fe20000000f00 */
[----:B------:R-:W-:Y:S01]  /*1540*/  ULDC.64 UR4, c[0x4][0x68] ;  /* 0x01001a0000047ab9 */ /* 0x000fe20000000a00 */
[----:B------:R-:W-:Y:S01]  /*1550*/  ULDC.64 UR6, c[0x4][0x8] ;  /* 0x0100020000067ab9 */ /* 0x000fe20000000a00 */
[----:B---34-:R-:W-:Y:S01]  /*1560*/  IMAD.U32 R4, RZ, RZ, UR4 ;  /* 0x00000004ff047e24 */ /* 0x018fe2000f8e00ff */
[----:B------:R0:W1:Y:S01]  /*1570*/  LDC.64 R14, c[0x4][R0] ;  /* 0x01000000000e7b82 */ /* 0x0000620000000a00 */
[----:B------:R-:W-:Y:S01]  /*1580*/  IMAD.U32 R5, RZ, RZ, UR5 ;  /* 0x00000005ff057e24 */ /* 0x000fe2000f8e00ff */
[----:B------:R-:W-:Y:S01]  /*1590*/  ULDC.64 UR4, c[0x4][0x70] ;  /* 0x01001c0000047ab9 */ /* 0x000fe20000000a00 */
[----:B------:R-:W-:Y:S01]  /*15a0*/  IMAD.U32 R10, RZ, RZ, UR6 ;  /* 0x00000006ff0a7e24 */ /* 0x000fe2000f8e00ff */
[----:B------:R-:W-:Y:S01]  /*15b0*/  MOV R13, RZ ;  /* 0x000000ff000d7202 */ /* 0x000fe20000000f00 */
[----:B------:R-:W-:Y:S02]  /*15c0*/  IMAD.U32 R6, RZ, RZ, UR4 ;  /* 0x00000004ff067e24 */ /* 0x000fe4000f8e00ff */
[----:B------:R-:W-:-:S02]  /*15d0*/  IMAD.U32 R7, RZ, RZ, UR5 ;  /* 0x00000005ff077e24 */ /* 0x000fc4000f8e00ff */
[----:B------:R-:W-:Y:S02]  /*15e0*/  IMAD.U32 R11, RZ, RZ, UR7 ;  /* 0x00000007ff0b7e24 */ /* 0x000fe4000f8e00ff */
[----:B------:R-:W-:Y:S02]  /*15f0*/  IMAD.MOV.U32 R8, RZ, RZ, 0x1e1 ;  /* 0x000001e1ff087424 */ /* 0x000fe400078e00ff */
[----:B0-----:R-:W-:-:S07]  /*1600*/  IMAD.MOV.U32 R12, RZ, RZ, 0x1 ;  /* 0x00000001ff0c7424 */ /* 0x001fce00078e00ff */
[----:B------:R-:W-:-:S07]  /*1610*/  LEPC R20, `(.L_x_17) ;  /* 0x000000001014794e */ /* 0x000fce0000000000 */
[----:B-12--5:R-:W-:Y:S05]  /*1620*/  CALL.ABS.NOINC R14 ;  /* 0x000000000e007343 */ /* 0x026fea0003c00000 */
.L_x_17:
[----:B------:R-:W-:-:S06]  /*1630*/  ULOP3.LUT UR4, UR40, 0x1, URZ, 0xfc, !UPT ;  /* 0x0000000128047892 */ /* 0x000fcc000f8efc3f */
[----:B------:R-:W-:-:S05]  /*1640*/  IMAD.U32 R0, RZ, RZ, UR4 ;  /* 0x00000004ff007e24 */ /* 0x000fca000f8e00ff */
[----:B------:R-:W-:-:S13]  /*1650*/  ISETP.NE.AND P0, PT, R0, 0x3, PT ;  /* 0x000000030000780c */ /* 0x000fda0003f05270 */
[----:B------:R-:W-:Y:S05]  /*1660*/  @!P0 BRA `(.L_x_18) ;  /* 0x0000000000048947 */ /* 0x000fea0003800000 */
[----:B------:R-:W-:Y:S01]  /*1670*/  BPT.TRAP 0x1 ;  /* 0x000000040000795c */ /* 0x000fe20000300000 */
.L_x_18:
[----:B------:R-:W0:Y:S01]  /*1680*/  S2UR UR5, SR_CgaCtaId ;  /* 0x00000000000579c3 */ /* 0x000e220000008800 */
[----:B------:R-:W-:Y:S01]  /*1690*/  UMOV UR4, 0x400 ;  /* 0x0000040000047882 */ /* 0x000fe20000000000 */
[----:B--2---:R-:W-:Y:S02]  /*16a0*/  IMAD.U32 R3, RZ, RZ, UR38 ;  /* 0x00000026ff037e24 */ /* 0x004fe4000f8e00ff */
[----:B---34-:R-:W-:-:S03]  /*16b0*/  IMAD.U32 R5, RZ, RZ, UR39 ;  /* 0x00000027ff057e24 */ /* 0x018fc6000f8e00ff */
[----:B------:R-:W-:Y:S01]  /*16c0*/  SHF.L.U32 R3, R3, 0x1f, RZ ;  /* 0x0000001f03037819 */ /* 0x000fe200000006ff */
[----:B0-----:R-:W-:-:S06]  /*16d0*/  ULEA UR4, UR5, UR4, 0x18 ;  /* 0x0000000405047291 */ /* 0x001fcc000f8ec03f */
[----:B------:R-:W-:-:S04]  /*16e0*/  IMAD.U32 R0, RZ, RZ, UR4 ;  /* 0x00000004ff007e24 */ /* 0x000fc8000f8e00ff */
[----:B------:R-:W-:-:S04]  /*16f0*/  IMAD R4, R5, 0x8, R0 ;  /* 0x0000000805047824 */ /* 0x000fc800078e0200 */
[----:B------:R0:W1:Y:S01]  /*1700*/  SYNCS.PHASECHK.TRANS64.TRYWAIT P1, [R4+URZ], R3 ;  /* 0x00000003040075a7 */ /* 0x000062000802017f */
[----:B------:R-:W-:Y:S05]  /*1710*/  @!P0 BRA `(.L_x_19) ;  /* 0x0000000000048947 */ /* 0x000fea0003800000 */
[----:B------:R-:W-:Y:S01]  /*1720*/  BPT.TRAP 0x1 ;  /* 0x000000040000795c */ /* 0x000fe20000300000 */
.L_x_19:
[----:B-1----:R-:W-:Y:S05]  /*1730*/  @P1 BRA `(.L_x_20) ;  /* 0x0000000000081947 */ /* 0x002fea0003800000 */
[----:B------:R-:W1:Y:S02]  /*1740*/  SYNCS.PHASECHK.TRANS64.TRYWAIT P1, [R4+URZ], R3 ;  /* 0x00000003040075a7 */ /* 0x000e64000802017f */
[----:B-1----:R-:W-:Y:S05]  /*1750*/  @!P1 BRA `(.L_x_21) ;  /* 0x0000016000e49947 */ /* 0x002fea0003800000 */
.L_x_20:
[----:B------:R-:W-:-:S04]  /*1760*/  UISETP.LT.AND UP0, UPT, UR44, 0x1, UPT ;  /* 0x000000012c00788c */ /* 0x000fc8000bf01270 */
[----:B------:R-:W-:-:S06]  /*1770*/  USEL UR4, UR44, 0x1, UP0 ;  /* 0x000000012c047887 */ /* 0x000fcc0008000000 */
[----:B01----:R-:W-:Y:S01]  /*1780*/  IMAD.U32 R4, RZ, RZ, UR4 ;  /* 0x00000004ff047e24 */ /* 0x003fe2000f8e00ff */
[----:B------:R-:W-:Y:S05]  /*1790*/  WARPSYNC.ALL ;  /* 0x0000000000007948 */ /* 0x000fea0003800000 */
[----:B------:R-:W-:-:S04]  /*17a0*/  IADD3 R4, -R4, UR44, RZ ;  /* 0x0000002c04047c10 */ /* 0x000fc8000fffe1ff */
[----:B------:R-:W-:Y:S02]  /*17b0*/  ISETP.GE.AND P1, PT, R4, 0x1, PT ;  /* 0x000000010400780c */ /* 0x000fe40003f26270 */
[----:B------:R-:W-:Y:S01]  /*17c0*/  R2UR UR4, R0 ;  /* 0x00000000000472ca */ /* 0x000fe200000e0000 */
[----:B------:R-:W-:Y:S01]  /*17d0*/  ULOP3.LUT UR8, UR46, 0x10000, URZ, 0xfc, !UPT ;  /* 0x000100002e087892 */ /* 0x000fe2000f8efc3f */
[----:B------:R-:W-:Y:S01]  /*17e0*/  WARPGROUP.ARRIVE ;  /* 0x00000000000079c5 */ /* 0x000fe20000000000 */
[----:B------:R-:W-:Y:S01]  /*17f0*/  UMOV UR5, 0x80000020 ;  /* 0x8000002000057882 */ /* 0x000fe20000000000 */
[----:B------:R-:W-:Y:S01]  /*1800*/  UMOV UR7, 0x80000020 ;  /* 0x8000002000077882 */ /* 0x000fe20000000000 */
[----:B------:R-:W-:-:S08]  /*1810*/  ULEA UR10, UR39, UR8, 0xa ;  /* 0x00000008270a7291 */ /* 0x000fd0000f8e503f */
[----:B------:R-:W-:-:S04]  /*1820*/  UIADD3 UR4, UR4, 0x1c180, URZ ;  /* 0x0001c18004047890 */ /* 0x000fc8000fffe03f */
[----:B------:R-:W-:-:S04]  /*1830*/  USHF.R.U32.HI UR4, URZ, 0x4, UR4 ;  /* 0x000000043f047899 */ /* 0x000fc80008011604 */
[----:B------:R-:W-:-:S04]  /*1840*/  ULOP3.LUT UR4, UR4, 0x3fff, URZ, 0xc0, !UPT ;  /* 0x00003fff04047892 */ /* 0x000fc8000f8ec03f */
[----:B------:R-:W-:-:S03]  /*1850*/  ULOP3.LUT UR9, UR4, 0x10000, URZ, 0xfc, !UPT ;  /* 0x0001000004097892 */ /* 0x000fc6000f8efc3f */
[----:B------:R-:W-:Y:S01]  /*1860*/  UMOV UR4, UR10 ;  /* 0x0000000a00047c82 */ /* 0x000fe20008000000 */
[----:B------:R-:W-:-:S07]  /*1870*/  ULEA UR11, UR39, UR9, 0xa ;  /* 0x00000009270b7291 */ /* 0x000fce000f8e503f */
[----:B------:R-:W-:Y:S02]  /*1880*/  UMOV UR6, UR11 ;  /* 0x0000000b00067c82 */ /* 0x000fe40008000000 */
[----:B------:R-:W-:Y:S01]  /*1890*/  HGMMA.64x256x16.F32.BF16 R24, gdesc[UR4], RZ, !UPT, gsb0 ;  /* 0x03e00000041879f0 */ /* 0x000fe2000c0018ff */
[----:B------:R-:W-:Y:S01]  /*18a0*/  UIADD3 UR4, UR10, 0x200, URZ ;  /* 0x000002000a047890 */ /* 0x000fe2000fffe03f */
[----:B------:R-:W-:Y:S01]  /*18b0*/  UMOV UR5, 0x80000020 ;  /* 0x8000002000057882 */ /* 0x000fe20000000000 */
[----:B------:R-:W-:Y:S02]  /*18c0*/  WARPGROUP.DEPBAR.LE gsb0, 0x0 ;  /* 0x00008000000079c5 */ /* 0x000fe40000010000 */
[----:B------:R-:W-:Y:S01]  /*18d0*/  STL.64 [R1], R24 ;  /* 0x0000001801007387 */ /* 0x000fe20000100a00 */
[----:B------:R-:W-:Y:S01]  /*18e0*/  IMAD.MOV.U32 R235, RZ, RZ, R51 ;  /* 0x000000ffffeb7224 */ /* 0x000fe200078e0033 */
[----:B------:R-:W-:Y:S01]  /*18f0*/  MOV R232, R54 ;  /* 0x0000003600e87202 */ /* 0x000fe20000000f00 */
[----:B------:R-:W-:Y:S01]  /*1900*/  IMAD.MOV.U32 R234, RZ, RZ, R52 ;  /* 0x000000ffffea7224 */ /* 0x000fe200078e0034 */
[----:B------:R-:W-:Y:S01]  /*1910*/  STL.64 [R1+0x8], R26 ;  /* 0x0000081a01007387 */ /* 0x000fe20000100a00 */
        /* <DEDUP_REMOVED lines=36> */
[----:B------:R-:W-:-:S02]  /*1b60*/  IMAD.MOV.U32 R157, RZ, RZ, R73 ;  /* 0x000000ffff9d7224 */ /* 0x000fc400078e0049 */
[----:B------:R-:W-:Y:S01]  /*1b70*/  IMAD.MOV.U32 R159, RZ, RZ, R75 ;  /* 0x000000ffff9f7224 */ /* 0x000fe200078e004b */
[----:B------:R-:W-:Y:S01]  /*1b80*/  STL.64 [R1+0x58], R46 ;  /* 0x0000582e01007387 */ /* 0x000fe20000100a00 */
[----:B------:R-:W-:Y:S02]  /*1b90*/  IMAD.MOV.U32 R160, RZ, RZ, R76 ;  /* 0x000000ffffa07224 */ /* 0x000fe400078e004c */
[----:B------:R-:W-:Y:S01]  /*1ba0*/  IMAD.MOV.U32 R161, RZ, RZ, R77 ;  /* 0x000000ffffa17224 */ /* 0x000fe200078e004d */
[----:B------:R-:W-:Y:S01]  /*1bb0*/  STL.64 [R1+0x60], R48 ;  /* 0x0000603001007387 */ /* 0x000fe20000100a00 */
[----:B------:R-:W-:Y:S02]  /*1bc0*/  IMAD.MOV.U32 R162, RZ, RZ, R78 ;  /* 0x000000ffffa27224 */ /* 0x000fe400078e004e */
[----:B------:R-:W-:Y:S01]  /*1bd0*/  IMAD.MOV.U32 R163, RZ, RZ, R79 ;  /* 0x000000ffffa37224 */ /* 0x000fe200078e004f */
[----:B------:R0:W-:Y:S01]  /*1be0*/  STL [R1+0x68], R50 ;  /* 0x0000683201007387 */ /* 0x0001e20000100800 */
[----:B------:R-:W-:-:S02]  /*1bf0*/  IMAD.MOV.U32 R164, RZ, RZ, R80 ;  /* 0x000000ffffa47224 */ /* 0x000fc400078e0050 */
[----:B------:R-:W-:Y:S01]  /*1c00*/  IMAD.MOV.U32 R165, RZ, RZ, R81 ;  /* 0x000000ffffa57224 */ /* 0x000fe200078e0051 */
[----:B------:R-:W-:Y:S01]  /*1c10*/  STL [R1+0x2b8], R152 ;  /* 0x0002b89801007387 */ /* 0x000fe20000100800 */
[----:B------:R-:W-:Y:S02]  /*1c20*/  IMAD.MOV.U32 R166, RZ, RZ, R82 ;  /* 0x000000ffffa67224 */ /* 0x000fe400078e0052 */
[----:B------:R-:W-:Y:S02]  /*1c30*/  IMAD.MOV.U32 R167, RZ, RZ, R83 ;  /* 0x000000ffffa77224 */ /* 0x000fe400078e0053 */
[----:B------:R-:W-:Y:S02]  /*1c40*/  IMAD.MOV.U32 R169, RZ, RZ, R85 ;  /* 0x000000ffffa97224 */ /* 0x000fe400078e0055 */
[----:B------:R-:W-:Y:S02]  /*1c50*/  IMAD.MOV.U32 R170, RZ, RZ, R86 ;  /* 0x000000ffffaa7224 */ /* 0x000fe400078e0056 */
[----:B------:R-:W-:-:S02]  /*1c60*/  IMAD.MOV.U32 R171, RZ, RZ, R87 ;  /* 0x000000ffffab7224 */ /* 0x000fc400078e0057 */
[----:B------:R-:W-:Y:S02]  /*1c70*/  IMAD.MOV.U32 R172, RZ, RZ, R88 ;  /* 0x000000ffffac7224 */ /* 0x000fe400078e0058 */
        /* <DEDUP_REMOVED lines=57> */
[----:B0-----:R-:W-:-:S06]  /*2010*/  WARPGROUP.ARRIVE ;  /* 0x00000000000079c5 */ /* 0x001fcc0000000000 */
[----:B------:R-:W-:Y:S03]  /*2020*/  HGMMA.64x256x16.F32.BF16 R24, gdesc[UR4], RZ, !UPT, gsb0 ;  /* 0x03e00000041879f0 */ /* 0x000fe6000c0018ff */
[----:B------:R-:W-:Y:S02]  /*2030*/  WARPGROUP.DEPBAR.LE gsb0, 0x0 ;  /* 0x00008000000079c5 */ /* 0x000fe40000010000 */
[----:B------:R-:W-:Y:S04]  /*2040*/  STL.64 [R1+0x2b0], R150 ;  /* 0x0002b09601007387 */ /* 0x000fe80000100a00 */
        /* <DEDUP_REMOVED lines=20> */
[----:B------:R0:W-:Y:S04]  /*2190*/  STL.64 [R1+0x208], R108 ;  /* 0x0002086c01007387 */ /* 0x0001e80000100a00 */
[----:B0-----:R-:W2:Y:S04]  /*21a0*/  LDL.LU R108, [R1] ;  /* 0x00000000016c7983 */ /* 0x001ea80000300800 */
[----:B------:R-:W2:Y:S04]  /*21b0*/  LDL.LU R109, [R1+0x4] ;  /* 0x00000400016d7983 */ /* 0x000ea80000300800 */
        /* <DEDUP_REMOVED lines=24> */
[----:B------:R-:W2:Y:S01]  /*2340*/  LDL.LU R134, [R1+0x68] ;  /* 0x0000680001867983 */ /* 0x000ea20000300800 */
[----:B------:R-:W-:Y:S01]  /*2350*/  IMAD.MOV.U32 R135, RZ, RZ, R235 ;  /* 0x000000ffff877224 */ /* 0x000fe200078e00eb */
[----:B------:R-:W-:Y:S01]  /*2360*/  MOV R137, R233 ;  /* 0x000000e900897202 */ /* 0x000fe20000000f00 */
[----:B------:R-:W-:Y:S01]  /*2370*/  IMAD.MOV.U32 R136, RZ, RZ, R234 ;  /* 0x000000ffff887224 */ /* 0x000fe200078e00ea */
[----:B------:R-:W-:Y:S01]  /*2380*/  MOV R147, R223 ;  /* 0x000000df00937202 */ /* 0x000fe20000000f00 */
[----:B------:R-:W-:Y:S01]  /*2390*/  IMAD.MOV.U32 R138, RZ, RZ, R232 ;  /* 0x000000ffff8a7224 */ /* 0x000fe200078e00e8 */
[----:B------:R-:W-:Y:S01]  /*23a0*/  MOV R232, R7 ;  /* 0x0000000700e87202 */ /* 0x000fe20000000f00 */
[----:B------:R-:W-:Y:S01]  /*23b0*/  IMAD.MOV.U32 R139, RZ, RZ, R231 ;  /* 0x000000ffff8b7224 */ /* 0x000fe200078e00e7 */
[----:B------:R-:W-:Y:S01]  /*23c0*/  UIADD3 UR4, UR10, 0x2, URZ ;  /* 0x000000020a047890 */ /* 0x000fe2000fffe03f */
[----:B------:R-:W-:Y:S01]  /*23d0*/  IMAD.MOV.U32 R140, RZ, RZ, R230 ;  /* 0x000000ffff8c7224 */ /* 0x000fe200078e00e6 */
[----:B------:R-:W-:Y:S01]  /*23e0*/  UIADD3 UR6, UR11, 0x2, URZ ;  /* 0x000000020b067890 */ /* 0x000fe2000fffe03f */
[----:B------:R-:W-:Y:S01]  /*23f0*/  IMAD.MOV.U32 R141, RZ, RZ, R229 ;  /* 0x000000ffff8d7224 */ /* 0x000fe200078e00e5 */
[----:B------:R-:W-:Y:S01]  /*2400*/  UMOV UR5, 0x80000020 ;  /* 0x8000002000057882 */ /* 0x000fe20000000000 */
[----:B------:R-:W-:Y:S01]  /*2410*/  IMAD.MOV.U32 R142, RZ, RZ, R228 ;  /* 0x000000ffff8e7224 */ /* 0x000fe200078e00e4 */
[----:B------:R-:W-:Y:S01]  /*2420*/  UMOV UR7, 0x80000020 ;  /* 0x8000002000077882 */ /* 0x000fe20000000000 */
[----:B------:R-:W-:-:S02]  /*2430*/  IMAD.MOV.U32 R143, RZ, RZ, R227 ;  /* 0x000000ffff8f7224 */ /* 0x000fc400078e00e3 */
[----:B------:R-:W-:Y:S02]  /*2440*/  IMAD.MOV.U32 R144, RZ, RZ, R226 ;  /* 0x000000ffff907224 */ /* 0x000fe400078e00e2 */
[----:B------:R-:W-:Y:S02]  /*2450*/  IMAD.MOV.U32 R145, RZ, RZ, R225 ;  /* 0x000000ffff917224 */ /* 0x000fe400078e00e1 */
[----:B------:R-:W-:Y:S02]  /*2460*/  IMAD.MOV.U32 R146, RZ, RZ, R224 ;  /* 0x000000ffff927224 */ /* 0x000fe400078e00e0 */
[----:B------:R-:W-:Y:S01]  /*2470*/  IMAD.MOV.U32 R148, RZ, RZ, R222 ;  /* 0x000000ffff947224 */ /* 0x000fe200078e00de */
[----:B------:R-:W-:Y:S01]  /*2480*/  MOV R222, R19 ;  /* 0x0000001300de7202 */ /* 0x000fe20000000f00 */
        /* <DEDUP_REMOVED lines=19> */
[----:B------:R-:W-:-:S06]  /*25c0*/  IMAD.MOV.U32 R235, RZ, RZ, R3 ;  /* 0x000000ffffeb7224 */ /* 0x000fcc00078e0003 */
[----:B--2---:R-:W-:-:S06]  /*25d0*/  WARPGROUP.ARRIVE ;  /* 0x00000000000079c5 */ /* 0x004fcc0000000000 */
[----:B------:R-:W-:Y:S03]  /*25e0*/  HGMMA.64x256x16.F32.BF16 R108, gdesc[UR4], R108, gsb0 ;  /* 0x03e00000046c79f0 */ /* 0x000fe6000800186c */
[----:B------:R-:W-:Y:S02]  /*25f0*/  WARPGROUP.DEPBAR.LE gsb0, 0x0 ;  /* 0x00008000000079c5 */ /* 0x000fe40000010000 */
[----:B------:R-:W-:Y:S04]  /*2600*/  STL.64 [R1], R108 ;  /* 0x0000006c01007387 */ /* 0x000fe80000100a00 */
        /* <DEDUP_REMOVED lines=63> */
[----:B0-----:R1:W5:Y:S04]  /*2a00*/  LDL.LU R152, [R1+0x2b8] ;  /* 0x0002b80001987983 */ /* 0x0013680000300800 */
[----:B------:R-:W2:Y:S04]  /*2a10*/  LDL.LU.64 R150, [R1+0x2b0] ;  /* 0x0002b00001967983 */ /* 0x000ea80000300a00 */
        /* <DEDUP_REMOVED lines=20> */
[----:B------:R-:W2:Y:S01]  /*2b60*/  LDL.LU.64 R108, [R1+0x208] ;  /* 0x00020800016c7983 */ /* 0x000ea20000300a00 */
[----:B------:R-:W-:Y:S01]  /*2b70*/  UIADD3 UR4, UR10, 0x202, URZ ;  /* 0x000002020a047890 */ /* 0x000fe2000fffe03f */
[----:B------:R-:W-:Y:S01]  /*2b80*/  UMOV UR5, 0x80000020 ;  /* 0x8000002000057882 */ /* 0x000fe20000000000 */
[----:B--2---:R-:W-:-:S07]  /*2b90*/  WARPGROUP.ARRIVE ;  /* 0x00000000000079c5 */ /* 0x004fce0000000000 */
[----:B------:R-:W-:Y:S03]  /*2ba0*/  HGMMA.64x256x16.F32.BF16 R24, gdesc[UR4], R24, gsb0 ;  /* 0x03e00000041879f0 */ /* 0x000fe60008001818 */
[----:B------:R-:W-:Y:S02]  /*2bb0*/  WARPGROUP.DEPBAR.LE gsb0, 0x0 ;  /* 0x00008000000079c5 */ /* 0x000fe40000010000 */
[----:B-1----:R-:W-:Y:S05]  /*2bc0*/  @!P1 BRA `(.L_x_22) ;  /* 0x0000002000949947 */ /* 0x002fea0003800000 */
[----:B------:R-:W-:Y:S02]  /*2bd0*/  UIADD3 UR4, UR39, 0x1, URZ ;  /* 0x0000000127047890 */ /* 0x000fe4000fffe03f */
[----:B------:R-:W-:Y:S02]  /*2be0*/  UMOV UR11, UR39 ;  /* 0x00000027000b7c82 */ /* 0x000fe40008000000 */
[----:B------:R-:W-:-:S04]  /*2bf0*/  UISETP.NE.AND UP0, UPT, UR4, 0x7, UPT ;  /* 0x000000070400788c */ /* 0x000fc8000bf05270 */
[----:B------:R-:W-:Y:S02]  /*2c00*/  USEL UR5, URZ, 0x1, UP0 ;  /* 0x000000013f057887 */ /* 0x000fe40008000000 */
[----:B------:R-:W-:Y:S02]  /*2c10*/  USEL UR10, UR4, URZ, UP0 ;  /* 0x0000003f040a7287 */ /* 0x000fe40008000000 */
[----:B------:R-:W-:-:S06]  /*2c20*/  ULOP3.LUT UR5, UR38, UR5, URZ, 0x3c, !UPT ;  /* 0x0000000526057292 */ /* 0x000fcc000f8e3c3f */
[----:B------:R-:W-:-:S07]  /*2c30*/  IMAD.U32 R3, RZ, RZ, UR5 ;  /* 0x00000005ff037e24 */ /* 0x000fce000f8e00ff */
.L_x_29:
[----:B------:R-:W-:Y:S05]  /*2c40*/  @!P0 BRA `(.L_x_23) ;  /* 0x0000000000048947 */ /* 0x000fea0003800000 */
[----:B------:R-:W-:Y:S01]  /*2c50*/  BPT.TRAP 0x1 ;  /* 0x000000040000795c */ /* 0x000fe20000300000 */
.L_x_23:
[----:B------:R-:W0:Y:S01]  /*2c60*/  S2UR UR5, SR_CgaCtaId ;  /* 0x00000000000579c3 */ /* 0x000e220000008800 */
[----:B------:R-:W-:Y:S01]  /*2c70*/  UMOV UR4, 0x400 ;  /* 0x0000040000047882 */ /* 0x000fe20000000000 */
[----:B------:R-:W-:Y:S01]  /*2c80*/  IMAD.U32 R5, RZ, RZ, UR10 ;  /* 0x0000000aff057e24 */ /* 0x000fe2000f8e00ff */
[----:B------:R-:W-:Y:S01]  /*2c90*/  SHF.L.U32 R6, R3, 0x1f, RZ ;  /* 0x0000001f03067819 */ /* 0x000fe200000006ff */
[----:B0-----:R-:W-:-:S06]  /*2ca0*/  ULEA UR4, UR5, UR4, 0x18 ;  /* 0x0000000405047291 */ /* 0x001fcc000f8ec03f */
[----:B------:R-:W-:-:S04]  /*2cb0*/  IMAD.U32 R0, RZ, RZ, UR4 ;  /* 0x00000004ff007e24 */ /* 0x000fc8000f8e00ff */
[----:B------:R-:W-:-:S04]  /*2cc0*/  IMAD R5, R5, 0x8, R0 ;  /* 0x0000000805057824 */ /* 0x000fc800078e0200 */
[----:B------:R0:W1:Y:S01]  /*2cd0*/  SYNCS.PHASECHK.TRANS64.TRYWAIT P1, [R5+URZ], R6 ;  /* 0x00000006050075a7 */ /* 0x000062000802017f */
[----:B------:R-:W-:Y:S05]  /*2ce0*/  @!P0 BRA `(.L_x_24) ;  /* 0x0000000000048947 */ /* 0x000fea0003800000 */
[----:B------:R-:W-:Y:S01]  /*2cf0*/  BPT.TRAP 0x1 ;  /* 0x000000040000795c */ /* 0x000fe20000300000 */
.L_x_24:
[----:B-1----:R-:W-:Y:S05]  /*2d00*/  @P1 BRA `(.L_x_25) ;  /* 0x0000000000081947 */ /* 0x002fea0003800000 */
[----:B------:R-:W1:Y:S02]  /*2d10*/  SYNCS.PHASECHK.TRANS64.TRYWAIT P1, [R5+URZ], R6 ;  /* 0x00000006050075a7 */ /* 0x000e64000802017f */
[----:B-1----:R-:W-:Y:S05]  /*2d20*/  @!P1 BRA `(.L_x_26) ;  /* 0x0000014c00849947 */ /* 0x002fea0003800000 */
.L_x_25:
        /* <DEDUP_REMOVED lines=64> */
[----:B--2---:R-:W2:Y:S04]  /*3130*/  LDL.LU.64 R24, [R1] ;  /* 0x0000000001187983 */ /* 0x004ea80000300a00 */
        /* <DEDUP_REMOVED lines=63> */
[----:B------:R-:W-:-:S02]  /*3530*/  ULEA UR12, UR10, UR8, 0xa ;  /* 0x000000080a0c7291 */ /* 0x000fc4000f8e503f */
[----:B------:R-:W-:Y:S01]  /*3540*/  ULEA UR13, UR10, UR9, 0xa ;  /* 0x000000090a0d7291 */ /* 0x000fe2000f8e503f */
[----:B------:R-:W-:Y:S01]  /*3550*/  UMOV UR5, 0x80000020 ;  /* 0x8000002000057882 */ /* 0x000fe20000000000 */
[----:B------:R-:W-:-:S03]  /*3560*/  UMOV UR7, 0x80000020 ;  /* 0x8000002000077882 */ /* 0x000fc60000000000 */
[----:B------:R-:W-:Y:S02]  /*3570*/  UMOV UR4, UR12 ;  /* 0x0000000c00047c82 */ /* 0x000fe40008000000 */
[----:B------:R-:W-:Y:S01]  /*3580*/  UMOV UR6, UR13 ;  /* 0x0000000d00067c82 */ /* 0x000fe20008000000 */
[----:B--2---:R-:W-:-:S06]  /*3590*/  WARPGROUP.ARRIVE ;  /* 0x00000000000079c5 */ /* 0x004fcc0000000000 */
[----:B------:R-:W-:Y:S03]  /*35a0*/  HGMMA.64x256x16.F32.BF16 R24, gdesc[UR4], R24, gsb0 ;  /* 0x03e00000041879f0 */ /* 0x000fe60008001818 */
[----:B------:R-:W-:Y:S02]  /*35b0*/  WARPGROUP.DEPBAR.LE gsb0, 0x0 ;  /* 0x00008000000079c5 */ /* 0x000fe40000010000 */
[----:B------:R-:W-:Y:S01]  /*35c0*/  STL.64 [R1], R24 ;  /* 0x0000001801007387 */ /* 0x000fe20000100a00 */
[----:B01----:R-:W-:Y:S01]  /*35d0*/  IMAD.MOV.U32 R6, RZ, RZ, R150 ;  /* 0x000000ffff067224 */ /* 0x003fe200078e0096 */
        /* <DEDUP_REMOVED lines=47> */
[----:B------:R0:W-:Y:S01]  /*38d0*/  STL.64 [R1+0x68], R50 ;  /* 0x0000683201007387 */ /* 0x0001e20000100a00 */
[----:B------:R-:W-:-:S02]  /*38e0*/  IMAD.MOV.U32 R207, RZ, RZ, R123 ;  /* 0x000000ffffcf7224 */ /* 0x000fc400078e007b */
[----:B------:R-:W-:Y:S01]  /*38f0*/  IMAD.MOV.U32 R204, RZ, RZ, R120 ;  /* 0x000000ffffcc7224 */ /* 0x000fe200078e0078 */
[----:B------:R-:W2:Y:S01]  /*3900*/  LDL.LU.64 R150, [R1+0x4b8] ;  /* 0x0004b80001967983 */ /* 0x000ea20000300a00 */
[----:B------:R-:W-:Y:S02]  /*3910*/  IMAD.MOV.U32 R205, RZ, RZ, R121 ;  /* 0x000000ffffcd7224 */ /* 0x000fe400078e0079 */
[----:B------:R-:W-:Y:S01]  /*3920*/  IMAD.MOV.U32 R202, RZ, RZ, R118 ;  /* 0x000000ffffca7224 */ /* 0x000fe200078e0076 */
[----:B------:R-:W2:Y:S01]  /*3930*/  LDL.LU.64 R148, [R1+0x4b0] ;  /* 0x0004b00001947983 */ /* 0x000ea20000300a00 */
[----:B------:R-:W-:Y:S02]  /*3940*/  IMAD.MOV.U32 R203, RZ, RZ, R119 ;  /* 0x000000ffffcb7224 */ /* 0x000fe400078e0077 */
[----:B------:R-:W-:Y:S01]  /*3950*/  IMAD.MOV.U32 R200, RZ, RZ, R116 ;  /* 0x000000ffffc87224 */ /* 0x000fe200078e0074 */
[----:B------:R-:W2:Y:S01]  /*3960*/  LDL.LU.64 R146, [R1+0x4a8] ;  /* 0x0004a80001927983 */ /* 0x000ea20000300a00 */
        /* <DEDUP_REMOVED lines=105> */
[----:B0-----:R-:W2:Y:S04]  /*4000*/  LDL.LU.64 R50, [R1+0x328] ;  /* 0x0003280001327983 */ /* 0x001ea80000300a00 */
        /* <DEDUP_REMOVED lines=14> */
[----:B------:R-:W-:-:S02]  /*40f0*/  UMOV UR5, 0x80000020 ;  /* 0x8000002000057882 */ /* 0x000fc40000000000 */
[----:B-----5:R-:W-:Y:S01]  /*4100*/  STL [R1+0x2b8], R152 ;  /* 0x0002b89801007387 */ /* 0x020fe20000100800 */
[----:B--2---:R-:W-:-:S06]  /*4110*/  WARPGROUP.ARRIVE ;  /* 0x00000000000079c5 */ /* 0x004fcc0000000000 */
[----:B------:R-:W-:Y:S03]  /*4120*/  HGMMA.64x256x16.F32.BF16 R24, gdesc[UR4], R24, gsb0 ;  /* 0x03e00000041879f0 */ /* 0x000fe60008001818 */
        /* <DEDUP_REMOVED lines=58> */
[----:B------:R-:W-:Y:S01]  /*44d0*/  MOV R232, R8 ;  /* 0x0000000800e87202 */ /* 0x000fe20000000f00 */
        /* <DEDUP_REMOVED lines=25> */
[----:B------:R-:W-:Y:S01]  /*4670*/  IMAD.MOV.U32 R235, RZ, RZ, R5 ;  /* 0x000000ffffeb7224 */ /* 0x000fe200078e0005 */
[----:B------:R-:W-:Y:S02]  /*4680*/  UIADD3 UR4, UR12, 0x2, URZ ;  /* 0x000000020c047890 */ /* 0x000fe4000fffe03f */
[----:B------:R-:W-:Y:S01]  /*4690*/  UIADD3 UR6, UR13, 0x2, URZ ;  /* 0x000000020d067890 */ /* 0x000fe2000fffe03f */
[----:B------:R-:W-:Y:S01]  /*46a0*/  UMOV UR5, 0x80000020 ;  /* 0x8000002000057882 */ /* 0x000fe20000000000 */
[----:B------:R-:W-:Y:S01]  /*46b0*/  UMOV UR7, 0x80000020 ;  /* 0x8000002000077882 */ /* 0x000fe20000000000 */
        /* <DEDUP_REMOVED lines=96> */
[----:B------:R-:W-:Y:S01]  /*4cc0*/  BPT.TRAP 0x1 ;  /* 0x000000040000795c */ /* 0x000fe20000300000 */
.L_x_27:
[----:B------:R-:W-:Y:S01]  /*4cd0*/  ISETP.NE.AND P1, PT, R17, RZ, PT ;  /* 0x000000ff1100720c */ /* 0x000fe20003f25270 */
[----:B------:R-:W-:Y:S01]  /*4ce0*/  IMAD.U32 R5, RZ, RZ, UR11 ;  /* 0x0000000bff057e24 */ /* 0x000fe2000f8e00ff */
[----:B------:R-:W-:-:S11]  /*4cf0*/  UISETP.GT.U32.AND UP0, UPT, UR40, 0x1, UPT ;  /* 0x000000012800788c */ /* 0x000fd6000bf04070 */
[----:B------:R-:W-:-:S04]  /*4d00*/  @P1 IMAD R5, R5, 0x8, R0 ;  /* 0x0000000805051824 */ /* 0x000fc800078e0200 */
[----:B------:R-:W-:-:S05]  /*4d10*/  @P1 VIADD R5, R5, 0x38 ;  /* 0x0000003805051836 */ /* 0x000fca0000000000 */
[----:B-----5:R-:W-:-:S04]  /*4d20*/  @P1 PRMT R5, R152, 0x654, R5 ;  /* 0x0000065498051816 */ /* 0x020fc80000000005 */
[----:B------:R0:W-:Y:S01]  /*4d30*/  @P1 SYNCS.ARRIVE.TRANS64.RED.A1T0 RZ, [R5+URZ], RZ ;  /* 0x000000ff05ff19a7 */ /* 0x0001e2000810043f */
[----:B------:R-:W-:-:S13]  /*4d40*/  PLOP3.LUT P1, PT, PT, PT, UP0, 0x80, 0x0 ;  /* 0x000000000000781c */ /* 0x000fda0003f2f008 */
[----:B0-----:R-:W-:Y:S05]  /*4d50*/  @P1 BRA `(.L_x_28) ;  /* 0x0000000000041947 */ /* 0x001fea0003800000 */
[----:B------:R-:W-:Y:S01]  /*4d60*/  BPT.TRAP 0x1 ;  /* 0x000000040000795c */ /* 0x000fe20000300000 */
.L_x_28:
[----:B------:R-:W-:Y:S01]  /*4d70*/  UIADD3 UR10, UR10, 0x1, URZ ;  /* 0x000000010a0a7890 */ /* 0x000fe2000fffe03f */
[C---:B------:R-:W-:Y:S01]  /*4d80*/  ISETP.GT.AND P1, PT, R4.reuse, 0x1, PT ;  /* 0x000000010400780c */ /* 0x040fe20003f24270 */
[----:B------:R-:W-:Y:S01]  /*4d90*/  UIADD3 UR11, UR11, 0x1, URZ ;  /* 0x000000010b0b7890 */ /* 0x000fe2000fffe03f */
[----:B------:R-:W-:Y:S01]  /*4da0*/  VIADD R4, R4, 0xffffffff ;  /* 0xffffffff04047836 */ /* 0x000fe20000000000 */
[----:B------:R-:W-:Y:S02]  /*4db0*/  UISETP.NE.AND UP0, UPT, UR10, 0x7, UPT ;  /* 0x000000070a00788c */ /* 0x000fe4000bf05270 */
[----:B------:R-:W-:Y:S02]  /*4dc0*/  UISETP.NE.AND UP1, UPT, UR11, 0x7, UPT ;  /* 0x000000070b00788c */ /* 0x000fe4000bf25270 */
[----:B------:R-:W-:Y:S02]  /*4dd0*/  USEL UR4, URZ, 0x1, UP0 ;  /* 0x000000013f047887 */ /* 0x000fe40008000000 */
[----:B------:R-:W-:-:S02]  /*4de0*/  USEL UR10, UR10, URZ, UP0 ;  /* 0x0000003f0a0a7287 */ /* 0x000fc40008000000 */
[----:B------:R-:W-:Y:S02]  /*4df0*/  USEL UR11, UR11, URZ, UP1 ;  /* 0x0000003f0b0b7287 */ /* 0x000fe40008800000 */
[----:B------:R-:W-:Y:S01]  /*4e00*/  LOP3.LUT R3, R3, UR4, RZ, 0x3c, !PT ;  /* 0x0000000403037c12 */ /* 0x000fe2000f8e3cff */
[----:B------:R-:W-:Y:S09]  /*4e10*/  @P1 BRA `(.L_x_29) ;  /* 0xffffffdc00881947 */ /* 0x000ff2000383ffff */
.L_x_22:
[----:B------:R-:W0:Y:S02]  /*4e20*/  LDC R3, c[0x0][0x28c] ;  /* 0x0000a300ff037b82 */ /* 0x000e240000000800 */
[----:B0-----:R-:W-:-:S13]  /*4e30*/  ISETP.GE.AND P1, PT, R3, 0x1, PT ;  /* 0x000000010300780c */ /* 0x001fda0003f26270 */
[----:B------:R-:W-:Y:S05]  /*4e40*/  @!P1 BRA `(.L_x_30) ;  /* 0x00000000005c9947 */ /* 0x000fea0003800000 */
[----:B------:R-:W-:Y:S05]  /*4e50*/  @!P0 BRA `(.L_x_31) ;  /* 0x0000000000048947 */ /* 0x000fea0003800000 */
[----:B------:R-:W-:Y:S01]  /*4e60*/  BPT.TRAP 0x1 ;  /* 0x000000040000795c */ /* 0x000fe20000300000 */
.L_x_31:
[----:B------:R-:W-:Y:S01]  /*4e70*/  ISETP.NE.AND P0, PT, R17, RZ, PT ;  /* 0x000000ff1100720c */ /* 0x000fe20003f05270 */
[----:B------:R-:W-:-:S12]  /*4e80*/  BSSY B0, `(.L_x_32) ;  /* 0x000000f000007945 */ /* 0x000fd80003800000 */
[----:B------:R-:W-:Y:S05]  /*4e90*/  @!P0 BRA `(.L_x_33) ;  /* 0x0000000000348947 */ /* 0x000fea0003800000 */
[----:B------:R-:W-:-:S04]  /*4ea0*/  UISETP.LT.AND UP0, UPT, UR44, 0x1, UPT ;  /* 0x000000012c00788c */ /* 0x000fc8000bf01270 */
[----:B------:R-:W-:-:S04]  /*4eb0*/  USEL UR6, UR44, 0x1, UP0 ;  /* 0x000000012c067887 */ /* 0x000fc80008000000 */
[----:B------:R-:W-:-:S04]  /*4ec0*/  UIADD3 UR6, UR39, UR44, -UR6 ;  /* 0x0000002c27067290 */ /* 0x000fc8000fffe806 */
[----:B------:R-:W-:-:S04]  /*4ed0*/  UIMAD.WIDE.U32 UR4, UR6, 0x24924925, URZ ;  /* 0x24924925060478a5 */ /* 0x000fc8000f8e003f */
[----:B------:R-:W-:-:S04]  /*4ee0*/  UIADD3 UR4, UR6, -UR5, URZ ;  /* 0x8000000506047290 */ /* 0x000fc8000fffe03f */
[----:B------:R-:W-:-:S04]  /*4ef0*/  ULEA.HI UR4, UR4, UR5, URZ, 0x1f ;  /* 0x0000000504047291 */ /* 0x000fc8000f8ff83f */
[----:B------:R-:W-:-:S04]  /*4f00*/  USHF.R.U32.HI UR4, URZ, 0x2, UR4 ;  /* 0x000000023f047899 */ /* 0x000fc80008011604 */
[----:B------:R-:W-:-:S06]  /*4f10*/  UIMAD UR4, UR4, -0x7, UR6 ;  /* 0xfffffff9040478a4 */ /* 0x000fcc000f8e0206 */
[----:B------:R-:W-:-:S05]  /*4f20*/  IMAD.U32 R3, RZ, RZ, UR4 ;  /* 0x00000004ff037e24 */ /* 0x000fca000f8e00ff */
[----:B------:R-:W-:-:S05]  /*4f30*/  LEA R0, R3, R0, 0x3 ;  /* 0x0000000003007211 */ /* 0x000fca00078e18ff */
[----:B------:R-:W-:-:S05]  /*4f40*/  VIADD R0, R0, 0x38 ;  /* 0x0000003800007836 */ /* 0x000fca0000000000 */
[----:B-----5:R-:W-:-:S04]  /*4f50*/  PRMT R0, R152, 0x654, R0 ;  /* 0x0000065498007816 */ /* 0x020fc80000000000 */
[----:B------:R0:W-:Y:S03]  /*4f60*/  SYNCS.ARRIVE.TRANS64.RED.A1T0 RZ, [R0+URZ], RZ ;  /* 0x000000ff00ff79a7 */ /* 0x0001e6000810043f */
.L_x_33:
[----:B------:R-:W-:Y:S05]  /*4f70*/  BSYNC B0 ;  /* 0x0000000000007941 */ /* 0x000fea0003800000 */
.L_x_32:
[----:B------:R-:W-:-:S06]  /*4f80*/  UISETP.GT.U32.AND UP0, UPT, UR40, 0x1, UPT ;  /* 0x000000012800788c */ /* 0x000fcc000bf04070 */
[----:B------:R-:W-:-:S13]  /*4f90*/  PLOP3.LUT P0, PT, PT, PT, UP0, 0x80, 0x0 ;  /* 0x000000000000781c */ /* 0x000fda0003f0f008 */
[----:B------:R-:W-:Y:S05]  /*4fa0*/  @P0 BRA `(.L_x_30) ;  /* 0x0000000000040947 */ /* 0x000fea0003800000 */
[----:B------:R-:W-:Y:S01]  /*4fb0*/  BPT.TRAP 0x1 ;  /* 0x000000040000795c */ /* 0x000fe20000300000 */
.L_x_30:
[----:B------:R-:W1:Y:S01]  /*4fc0*/  S2R R8, SR_TID.X ;  /* 0x0000000000087919 */ /* 0x000e620000002100 */
[----:B------:R-:W-:Y:S01]  /*4fd0*/  IMAD.MOV.U32 R19, RZ, RZ, 0x6540 ;  /* 0x00006540ff137424 */ /* 0x000fe200078e00ff */
[----:B------:R-:W-:Y:S02]  /*4fe0*/  UIMAD.WIDE UR6, UR41, 0x100, URZ ;  /* 0x00000100290678a5 */ /* 0x000fe4000f8e023f */
[----:B------:R-:W-:Y:S01]  /*4ff0*/  USHF.R.S32.HI UR10, URZ, 0x1f, UR43 ;  /* 0x0000001f3f0a7899 */ /* 0x000fe2000801142b */
[----:B------:R-:W-:Y:S01]  /*5000*/  ULDC.64 UR8, c[0x0][0x5d0] ;  /* 0x0001740000087ab9 */ /* 0x000fe20000000a00 */
[----:B------:R-:W-:Y:S02]  /*5010*/  USHF.L.U32 UR41, UR41, 0x8, URZ ;  /* 0x0000000829297899 */ /* 0x000fe4000800063f */
[----:B------:R-:W-:Y:S02]  /*5020*/  UIMAD UR4, UR10, UR8, URZ ;  /* 0x000000080a0472a4 */ /* 0x000fe4000f8e023f */
[----:B------:R-:W-:-:S02]  /*5030*/  UIADD3 UR39, UR44, UR39, URZ ;  /* 0x000000272c277290 */ /* 0x000fc4000fffe03f */
[----:B------:R-:W-:Y:S02]  /*5040*/  UIMAD UR4, UR43, UR9, UR4 ;  /* 0x000000092b0472a4 */ /* 0x000fe4000f8e0204 */
[----:B------:R-:W-:Y:S01]  /*5050*/  UISETP.GT.U32.AND UP0, UPT, UR39, 0x6, UPT ;  /* 0x000000062700788c */ /* 0x000fe2000bf04070 */
[----:B------:R-:W-:Y:S01]  /*5060*/  ULDC UR9, c[0x0][0x284] ;  /* 0x0000a10000097ab9 */ /* 0x000fe20000000800 */
[----:B------:R-:W-:Y:S01]  /*5070*/  UISETP.GE.U32.AND UP1, UPT, UR44, 0x7, UPT ;  /* 0x000000072c00788c */ /* 0x000fe2000bf26070 */
[----:B------:R-:W-:Y:S01]  /*5080*/  IMAD.U32 R153, RZ, RZ, UR9 ;  /* 0x00000009ff997e24 */ /* 0x000fe2000f8e00ff */
[----:B------:R-:W-:Y:S01]  /*5090*/  UISETP.LT.U32.AND UP0, UPT, UR44, 0x7, UP0 ;  /* 0x000000072c00788c */ /* 0x000fe20008701070 */
[--C-:B-1----:R-:W-:Y:S01]  /*50a0*/  SHF.R.U32.HI R4, RZ, 0x7, R8.reuse ;  /* 0x00000007ff047819 */ /* 0x102fe20000011608 */
[----:B------:R-:W-:Y:S01]  /*50b0*/  IMAD.SHL.U32 R18, R8, 0x2, RZ ;  /* 0x0000000208127824 */ /* 0x000fe200078e00ff */
[----:B------:R-:W-:Y:S02]  /*50c0*/  SHF.R.U32.HI R5, RZ, 0x2, R8 ;  /* 0x00000002ff057819 */ /* 0x000fe40000011608 */
[----:B------:R-:W-:-:S02]  /*50d0*/  LOP3.LUT R4, R4, 0x1, RZ, 0xc0, !PT ;  /* 0x0000000104047812 */ /* 0x000fc400078ec0ff */
[----:B------:R-:W-:Y:S02]  /*50e0*/  LOP3.LUT R6, R8, 0x60, RZ, 0xc0, !PT ;  /* 0x0000006008067812 */ /* 0x000fe400078ec0ff */
[----:B------:R-:W-:Y:S01]  /*50f0*/  LOP3.LUT R5, R5, 0x7, RZ, 0xc0, !PT ;  /* 0x0000000705057812 */ /* 0x000fe200078ec0ff */
[----:B------:R-:W-:Y:S01]  /*5100*/  IMAD.SHL.U32 R3, R4, 0x40, RZ ;  /* 0x0000004004037824 */ /* 0x000fe200078e00ff */
[----:B------:R-:W-:Y:S02]  /*5110*/  LOP3.LUT R18, R18, 0x6, RZ, 0xc0, !PT ;  /* 0x0000000612127812 */ /* 0x000fe400078ec0ff */
[----:B------:R-:W-:Y:S02]  /*5120*/  SHF.R.U32.HI R6, RZ, 0x1, R6 ;  /* 0x00000001ff067819 */ /* 0x000fe40000011606 */
[--C-:B------:R-:W-:Y:S02]  /*5130*/  LOP3.LUT R3, R3, 0x40, R5.reuse, 0xe2, !PT ;  /* 0x0000004003037812 */ /* 0x100fe400078ee205 */
[----:B------:R-:W-:Y:S01]  /*5140*/  PRMT R18, R18, R19, UR42 ;  /* 0x0000002a12127e16 */ /* 0x000fe20008000013 */
[----:B------:R-:W-:Y:S01]  /*5150*/  USHF.L.U32 UR42, UR42, 0x8, URZ ;  /* 0x000000082a2a7899 */ /* 0x000fe2000800063f */
[----:B0-----:R-:W-:Y:S01]  /*5160*/  IADD3 R0, RZ, -R6, -R5 ;  /* 0x80000006ff007210 */ /* 0x001fe20007ffe805 */
[----:B------:R-:W-:Y:S01]  /*5170*/  IMAD.MOV.U32 R5, RZ, RZ, -0x2 ;  /* 0xfffffffeff057424 */ /* 0x000fe200078e00ff */
[----:B------:R-:W-:Y:S01]  /*5180*/  LOP3.LUT R3, R3, UR6, R6, 0xfe, !PT ;  /* 0x0000000603037c12 */ /* 0x000fe2000f8efe06 */
[----:B------:R-:W-:Y:S01]  /*5190*/  IMAD.U32 R6, RZ, RZ, UR8 ;  /* 0x00000008ff067e24 */ /* 0x000fe2000f8e00ff */
[----:B------:R-:W-:Y:S01]  /*51a0*/  SHF.R.S32.HI R19, RZ, 0x1f, R18 ;  /* 0x0000001fff137819 */ /* 0x000fe20000011412 */
[----:B------:R-:W-:Y:S01]  /*51b0*/  ULDC UR8, c[0x0][0x288] ;  /* 0x0000a20000087ab9 */ /* 0x000fe20000000800 */
[----:B------:R-:W-:Y:S01]  /*51c0*/  IMAD R0, R4, -0x40, R0 ;  /* 0xffffffc004007824 */ /* 0x000fe200078e0200 */
[----:B------:R-:W-:Y:S01]  /*51d0*/  UISETP.GE.AND UP2, UPT, UR42, UR8, UPT ;  /* 0x000000082a00728c */ /* 0x000fe2000bf46270 */
[----:B------:R-:W-:-:S03]  /*51e0*/  IMAD.WIDE.U32 R6, R6, UR43, R18 ;  /* 0x0000002b06067c25 */ /* 0x000fc6000f8e0012 */
[----:B------:R-:W-:Y:S02]  /*51f0*/  UISETP.GE.OR UP2, UPT, UR41, UR9, UP2 ;  /* 0x000000092900728c */ /* 0x000fe40009746670 */
[----:B------:R-:W-:Y:S01]  /*5200*/  IADD3 R153, R153, -UR41, R0 ;  /* 0x8000002999997c10 */ /* 0x000fe2000fffe000 */
[----:B------:R-:W-:Y:S01]  /*5210*/  VIADD R7, R7, UR4 ;  /* 0x0000000407077c36 */ /* 0x000fe20008000000 */
[----:B------:R-:W-:Y:S01]  /*5220*/  UIMAD.WIDE.U32 UR4, UR39, 0x24924925, URZ ;  /* 0x24924925270478a5 */ /* 0x000fe2000f8e003f */
[----:B------:R-:W-:Y:S01]  /*5230*/  LOP3.LUT R0, R8, 0x3, RZ, 0xc0, !PT ;  /* 0x0000000308007812 */ /* 0x000fe200078ec0ff */
[----:B------:R-:W-:Y:S01]  /*5240*/  UMOV UR41, 0xffffffff ;  /* 0xffffffff00297882 */ /* 0x000fe20000000000 */
[----:B------:R-:W-:Y:S01]  /*5250*/  PLOP3.LUT P0, PT, PT, PT, UP2, 0x80, 0x0 ;  /* 0x000000000000781c */ /* 0x000fe20003f0f028 */
[----:B------:R-:W-:Y:S02]  /*5260*/  UIADD3 UR4, UR39, -UR5, URZ ;  /* 0x8000000527047290 */ /* 0x000fe4000fffe03f */
[----:B------:R-:W-:Y:S01]  /*5270*/  IMAD R0, R0, R5, UR8 ;  /* 0x0000000800007e24 */ /* 0x000fe2000f8e0205 */
[----:B------:R-:W-:-:S02]  /*5280*/  USEL UR8, URZ, 0x1, !UP0 ;  /* 0x000000013f087887 */ /* 0x000fc4000c000000 */
[----:B------:R-:W-:Y:S02]  /*5290*/  ULEA.HI UR4, UR4, UR5, URZ, 0x1f ;  /* 0x0000000504047291 */ /* 0x000fe4000f8ff83f */
[----:B------:R-:W-:Y:S01]  /*52a0*/  ULOP3.LUT UR38, UR38, UR8, URZ, 0x3c, !UPT ;  /* 0x0000000826267292 */ /* 0x000fe2000f8e3c3f */
[----:B------:R-:W-:Y:S01]  /*52b0*/  IADD3 R0, R0, -UR42, RZ ;  /* 0x8000002a00007c10 */ /* 0x000fe2000fffe0ff */
[----:B------:R-:W-:-:S04]  /*52c0*/  USHF.R.U32.HI UR4, URZ, 0x2, UR4 ;  /* 0x000000023f047899 */ /* 0x000fc80008011604 */
[----:B------:R-:W-:Y:S02]  /*52d0*/  @UP1 ULOP3.LUT UR38, UR38, 0x1, UR4, 0x78, !UPT ;  /* 0x0000000126261892 */ /* 0x000fe4000f8e7804 */
[----:B------:R-:W-:Y:S01]  /*52e0*/  UIMAD UR39, UR4, -0x7, UR39 ;  /* 0xfffffff9042778a4 */ /* 0x000fe2000f8e0227 */
[----:B------:R-:W-:Y:S11]  /*52f0*/  @P0 BRA `(.L_x_34) ;  /* 0x0000010400d80947 */ /* 0x000ff60003800000 */
[----:B-----5:R-:W-:Y:S01]  /*5300*/  FSETP.NEU.AND P0, PT, R16, RZ, PT ;  /* 0x000000ff1000720b */ /* 0x020fe20003f0d000 */
[----:B------:R-:W-:Y:S01]  /*5310*/  ULDC.64 UR8, c[0x0][0x5c8] ;  /* 0x0001720000087ab9 */ /* 0x000fe20000000a00 */
[----:B------:R-:W-:Y:S01]  /*5320*/  ISETP.GT.AND P3, PT, R153, RZ, PT ;  /* 0x000000ff9900720c */ /* 0x000fe20003f64270 */
[----:B------:R-:W-:Y:S01]  /*5330*/  UIMAD UR4, UR7, UR8, URZ ;  /* 0x00000008070472a4 */ /* 0x000fe2000f8e023f */
[----:B------:R-:W-:Y:S01]  /*5340*/  IMAD.U32 R10, RZ, RZ, UR9 ;  /* 0x00000009ff0a7e24 */ /* 0x000fe2000f8e00ff */
[----:B------:R-:W-:Y:S01]  /*5350*/  BSSY B0, `(.L_x_34) ;  /* 0x0001070000007945 */ /* 0x000fe20003800000 */
[----:B------:R-:W-:Y:S01]  /*5360*/  IMAD.WIDE.U32 R6, R3, UR8, R6 ;  /* 0x0000000803067c25 */ /* 0x000fe2000f8e0006 */
[----:B------:R-:W-:-:S03]  /*5370*/  ISETP.GT.AND P1, PT, R0, RZ, P3 ;  /* 0x000000ff0000720c */ /* 0x000fc60001f24270 */
[----:B------:R-:W-:-:S04]  /*5380*/  IMAD R10, R3, R10, UR4 ;  /* 0x00000004030a7e24 */ /* 0x000fc8000f8e020a */
[----:B------:R-:W-:Y:S01]  /*5390*/  IMAD.IADD R10, R7, 0x1, R10 ;  /* 0x00000001070a7824 */ /* 0x000fe200078e020a */
[----:B------:R-:W-:Y:S06]  /*53a0*/  @!P0 BRA `(.L_x_35) ;  /* 0x000000b800108947 */ /* 0x000fec0003800000 */
[----:B------:R-:W0:Y:S01]  /*53b0*/  LDC.64 R22, c[0x0][0x5b8] ;  /* 0x00016e00ff167b82 */ /* 0x000e220000000a00 */
[----:B------:R-:W2:Y:S01]  /*53c0*/  LDL.LU R11, [R1] ;  /* 0x00000000010b7983 */ /* 0x000ea20000300800 */
[----:B------:R-:W-:-:S06]  /*53d0*/  ULDC.64 UR4, c[0x0][0x5c0] ;  /* 0x0001700000047ab9 */ /* 0x000fcc0000000a00 */
[----:B------:R-:W1:Y:S08]  /*53e0*/  LDC.64 R14, c[0x0][0x5b0] ;  /* 0x00016c00ff0e7b82 */ /* 0x000e700000000a00 */
[----:B------:R-:W3:Y:S01]  /*53f0*/  LDC.64 R12, c[0x0][0x5a8] ;  /* 0x00016a00ff0c7b82 */ /* 0x000ee20000000a00 */
[C---:B0-----:R-:W-:Y:S02]  /*5400*/  IMAD R159, R22.reuse, UR10, RZ ;  /* 0x0000000a169f7c24 */ /* 0x041fe4000f8e02ff */
[----:B------:R-:W-:-:S04]  /*5410*/  IMAD.WIDE.U32 R154, R22, UR43, R18 ;  /* 0x0000002b169a7c25 */ /* 0x000fc8000f8e0012 */
[----:B------:R-:W-:Y:S02]  /*5420*/  IMAD R159, R23, UR43, R159 ;  /* 0x0000002b179f7c24 */ /* 0x000fe4000f8e029f */
[----:B-1----:R-:W-:Y:S02]  /*5430*/  IMAD R158, R14, UR7, RZ ;  /* 0x000000070e9e7c24 */ /* 0x002fe4000f8e02ff */
[----:B------:R-:W-:Y:S02]  /*5440*/  IMAD.IADD R21, R155, 0x1, R159 ;  /* 0x000000019b157824 */ /* 0x000fe400078e029f */
[----:B------:R-:W-:Y:S02]  /*5450*/  IMAD.MOV.U32 R20, RZ, RZ, R154 ;  /* 0x000000ffff147224 */ /* 0x000fe400078e009a */
[C---:B------:R-:W-:Y:S02]  /*5460*/  IMAD R158, R3.reuse, R15, R158 ;  /* 0x0000000f039e7224 */ /* 0x040fe400078e029e */
[----:B------:R-:W-:-:S04]  /*5470*/  IMAD.WIDE.U32 R4, R3, R14, R20 ;  /* 0x0000000e03047225 */ /* 0x000fc800078e0014 */
[----:B------:R-:W-:Y:S01]  /*5480*/  IMAD.IADD R5, R5, 0x1, R158 ;  /* 0x0000000105057824 */ /* 0x000fe200078e029e */
[----:B---3--:R-:W-:-:S04]  /*5490*/  LEA R8, P0, R4, R12, 0x1 ;  /* 0x0000000c04087211 */ /* 0x008fc800078008ff */
[----:B------:R-:W-:-:S05]  /*54a0*/  LEA.HI.X R9, R4, R13, R5, 0x1, P0 ;  /* 0x0000000d04097211 */ /* 0x000fca00000f0c05 */
[----:B------:R-:W3:Y:S01]  /*54b0*/  @P1 LDG.E.LTC128B.U16 R23, desc[UR36][R8.64] ;  /* 0x0000002408171981 */ /* 0x000ee2000c1e1520 */
[----:B------:R-:W-:Y:S01]  /*54c0*/  BSSY B1, `(.L_x_36) ;  /* 0x0000011000017945 */ /* 0x000fe20003800000 */
[----:B---3--:R-:W-:-:S04]  /*54d0*/  IMAD.U32 R4, R23, 0x10000, RZ ;  /* 0x0001000017047824 */ /* 0x008fc800078e00ff */
[----:B------:R-:W-:-:S04]  /*54e0*/  FMUL R4, R4, R16 ;  /* 0x0000001004047220 */ /* 0x000fc80000400000 */
[----:B--2---:R-:W-:Y:S01]  /*54f0*/  FFMA R7, R11, R2, R4 ;  /* 0x000000020b077223 */ /* 0x004fe20000000004 */
[----:B------:R-:W-:-:S04]  /*5500*/  LEA R4, P0, R6, UR4, 0x1 ;  /* 0x0000000406047c11 */ /* 0x000fc8000f8008ff */
[----:B------:R-:W-:Y:S02]  /*5510*/  LEA.HI.X R5, R6, UR5, R10, 0x1, P0 ;  /* 0x0000000506057c11 */ /* 0x000fe400080f0c0a */
[----:B------:R-:W-:-:S05]  /*5520*/  F2FP.BF16.F32.PACK_AB R6, RZ, R7 ;  /* 0x00000007ff06723e */ /* 0x000fca00000010ff */
[----:B------:R0:W-:Y:S02]  /*5530*/  @P1 STG.E.U16 desc[UR36][R4.64], R6 ;  /* 0x0000000604001986 */ /* 0x0001e4000c101524 */
[----:B0-----:R-:W-:-:S04]  /*5540*/  IMAD.WIDE.U32 R6, R3, R14, R18 ;  /* 0x0000000e03067225 */ /* 0x001fc800078e0012 */
[----:B------:R-:W-:Y:S02]  /*5550*/  IMAD.IADD R7, R158, 0x1, R7 ;  /* 0x000000019e077824 */ /* 0x000fe400078e0207 */
[----:B------:R-:W-:-:S04]  /*5560*/  IMAD.WIDE.U32 R6, R22, UR43, R6 ;  /* 0x0000002b16067c25 */ /* 0x000fc8000f8e0006 */
[----:B------:R-:W-:Y:S01]  /*5570*/  IMAD.IADD R7, R159, 0x1, R7 ;  /* 0x000000019f077824 */ /* 0x000fe200078e0207 */
[----:B------:R-:W-:-:S04]  /*5580*/  LEA R10, P0, R6, R12, 0x1 ;  /* 0x0000000c060a7211 */ /* 0x000fc800078008ff */
[----:B------:R-:W-:Y:S02]  /*5590*/  LEA.HI.X R11, R6, R13, R7, 0x1, P0 ;  /* 0x0000000d060b7211 */ /* 0x000fe400000f0c07 */
[----:B------:R-:W-:-:S13]  /*55a0*/  ISETP.GT.AND P0, PT, R0, 0x1, P3 ;  /* 0x000000010000780c */ /* 0x000fda0001f04270 */
[----:B------:R-:W-:Y:S05]  /*55b0*/  @!P0 BRA `(.L_x_37) ;  /* 0x0000000000048947 */ /* 0x000fea0003800000 */
[----:B------:R0:W5:Y:S02]  /*55c0*/  LDG.E.LTC128B.U16 R23, desc[UR36][R10.64+0x2] ;  /* 0x000002240a177981 */ /* 0x000164000c1e1520 */
.L_x_37:
[----:B------:R-:W-:Y:S05]  /*55d0*/  BSYNC B1 ;  /* 0x0000000000017941 */ /* 0x000fea0003800000 */
.L_x_36:
[----:B------:R-:W2:Y:S01]  /*55e0*/  LDL.LU R7, [R1+0x4] ;  /* 0x0000040001077983 */ /* 0x000ea20000300800 */
[----:B-----5:R-:W-:Y:S01]  /*55f0*/  SHF.L.U32 R6, R23, 0x10, RZ ;  /* 0x0000001017067819 */ /* 0x020fe200000006ff */
[C---:B------:R-:W-:Y:S01]  /*5600*/  IMAD.SHL.U32 R156, R14.reuse, 0x8, RZ ;  /* 0x000000080e9c7824 */ /* 0x040fe200078e00ff */
[----:B------:R-:W-:Y:S01]  /*5610*/  SHF.L.U64.HI R157, R14, 0x3, R15 ;  /* 0x000000030e9d7819 */ /* 0x000fe2000001020f */
[----:B------:R-:W3:Y:S02]  /*5620*/  LDL.LU R160, [R1+0x8] ;  /* 0x0000080001a07983 */ /* 0x000ee40000300800 */
[----:B------:R-:W-:-:S04]  /*5630*/  FMUL R6, R6, R16 ;  /* 0x0000001006067220 */ /* 0x000fc80000400000 */
[----:B--2---:R-:W-:-:S05]  /*5640*/  FFMA R6, R7, R2, R6 ;  /* 0x0000000207067223 */ /* 0x004fca0000000006 */
[----:B------:R-:W-:-:S05]  /*5650*/  F2FP.BF16.F32.PACK_AB R6, RZ, R6 ;  /* 0x00000006ff06723e */ /* 0x000fca00000010ff */
[----:B------:R1:W-:Y:S01]  /*5660*/  @P0 STG.E.U16 desc[UR36][R4.64+0x2], R6 ;  /* 0x0000020604000986 */ /* 0x0003e2000c101524 */
[----:B------:R-:W-:-:S04]  /*5670*/  ISETP.GT.AND P0, PT, R153, 0x8, PT ;  /* 0x000000089900780c */ /* 0x000fc80003f04270 */
[----:B------:R-:W-:Y:S01]  /*5680*/  ISETP.GT.AND P1, PT, R0, RZ, P0 ;  /* 0x000000ff0000720c */ /* 0x000fe20000724270 */
[----:B-1----:R-:W-:-:S04]  /*5690*/  IMAD.WIDE.U32 R6, R3, R14, R156 ;  /* 0x0000000e03067225 */ /* 0x002fc800078e009c */
[----:B------:R-:W-:Y:S01]  /*56a0*/  IMAD.IADD R158, R158, 0x1, R7 ;  /* 0x000000019e9e7824 */ /* 0x000fe200078e0207 */
[----:B------:R-:W-:-:S05]  /*56b0*/  IADD3 R7, P2, R154, R6, RZ ;  /* 0x000000069a077210 */ /* 0x000fca0007f5e0ff */
[----:B------:R-:W-:Y:S01]  /*56c0*/  IMAD.X R9, R158, 0x1, R21, P2 ;  /* 0x000000019e097824 */ /* 0x000fe200010e0615 */
[----:B------:R-:W-:-:S04]  /*56d0*/  LEA R8, P2, R7, R12, 0x1 ;  /* 0x0000000c07087211 */ /* 0x000fc800078408ff */
[----:B------:R-:W-:-:S05]  /*56e0*/  LEA.HI.X R9, R7, R13, R9, 0x1, P2 ;  /* 0x0000000d07097211 */ /* 0x000fca00010f0c09 */
[----:B------:R1:W2:Y:S01]  /*56f0*/  @P1 LDG.E.LTC128B.U16 R23, desc[UR36][R8.64] ;  /* 0x0000002408171981 */ /* 0x0002a2000c1e1520 */
[----:B------:R-:W-:Y:S01]  /*5700*/  IADD3 R6, P2, R18, R6, RZ ;  /* 0x0000000612067210 */ /* 0x000fe20007f5e0ff */
[----:B------:R-:W-:Y:S01]  /*5710*/  BSSY B1, `(.L_x_38) ;  /* 0x0000016000017945 */ /* 0x000fe20003800000 */
[----:B------:R-:W-:-:S03]  /*5720*/  ISETP.GT.AND P4, PT, R0, 0x1, P0 ;  /* 0x000000010000780c */ /* 0x000fc60000784270 */
[----:B------:R-:W-:Y:S01]  /*5730*/  IMAD.X R7, R19, 0x1, R158, P2 ;  /* 0x0000000113077824 */ /* 0x000fe200010e069e */
[----:B------:R-:W-:Y:S01]  /*5740*/  MOV R158, UR9 ;  /* 0x00000009009e7c02 */ /* 0x000fe20008000f00 */
[----:B------:R-:W-:-:S04]  /*5750*/  IMAD.WIDE.U32 R6, R22, UR43, R6 ;  /* 0x0000002b16067c25 */ /* 0x000fc8000f8e0006 */
[----:B------:R-:W-:Y:S01]  /*5760*/  IMAD.IADD R7, R159, 0x1, R7 ;  /* 0x000000019f077824 */ /* 0x000fe200078e0207 */
[----:B-1----:R-:W-:-:S04]  /*5770*/  LEA R8, P2, R6, R12, 0x1 ;  /* 0x0000000c06087211 */ /* 0x002fc800078408ff */
[----:B------:R-:W-:Y:S01]  /*5780*/  LEA.HI.X R9, R6, R13, R7, 0x1, P2 ;  /* 0x0000000d06097211 */ /* 0x000fe200010f0c07 */
[----:B--2---:R-:W-:-:S04]  /*5790*/  IMAD.U32 R6, R23, 0x10000, RZ ;  /* 0x0001000017067824 */ /* 0x004fc800078e00ff */
[----:B------:R-:W-:-:S04]  /*57a0*/  FMUL R6, R6, R16 ;  /* 0x0000001006067220 */ /* 0x000fc80000400000 */
[----:B---3--:R-:W-:Y:S01]  /*57b0*/  FFMA R7, R160, R2, R6 ;  /* 0x00000002a0077223 */ /* 0x008fe20000000006 */
[----:B------:R-:W-:Y:S02]  /*57c0*/  IMAD.U32 R160, RZ, RZ, UR8 ;  /* 0x00000008ffa07e24 */ /* 0x000fe4000f8e00ff */
[----:B------:R-:W-:Y:S02]  /*57d0*/  IMAD.U32 R6, RZ, RZ, UR8 ;  /* 0x00000008ff067e24 */ /* 0x000fe4000f8e00ff */
[----:B------:R-:W-:Y:S01]  /*57e0*/  IMAD.SHL.U32 R160, R160, 0x10, RZ ;  /* 0x00000010a0a07824 */ /* 0x000fe200078e00ff */
[----:B------:R-:W-:Y:S02]  /*57f0*/  F2FP.BF16.F32.PACK_AB R7, RZ, R7 ;  /* 0x00000007ff07723e */ /* 0x000fe400000010ff */
[----:B------:R-:W-:Y:S02]  /*5800*/  SHF.L.U64.HI R158, R6, 0x4, R158 ;  /* 0x00000004069e7819 */ /* 0x000fe4000001029e */
[----:B------:R-:W-:-:S02]  /*5810*/  IADD3 R6, P2, R160, R4, RZ ;  /* 0x00000004a0067210 */ /* 0x000fc40007f5e0ff */
[----:B------:R-:W-:-:S03]  /*5820*/  PRMT R161, R7, 0x7610, R161 ;  /* 0x0000761007a17816 */ /* 0x000fc600000000a1 */
[----:B------:R-:W-:-:S05]  /*5830*/  IMAD.X R7, R158, 0x1, R5, P2 ;  /* 0x000000019e077824 */ /* 0x000fca00010e0605 */
[----:B------:R1:W-:Y:S01]  /*5840*/  @P1 STG.E.U16 desc[UR36][R6.64], R161 ;  /* 0x000000a106001986 */ /* 0x0003e2000c101524 */
[----:B------:R-:W-:Y:S05]  /*5850*/  @!P4 BRA `(.L_x_39) ;  /* 0x000000000004c947 */ /* 0x000fea0003800000 */
[----:B------:R2:W5:Y:S02]  /*5860*/  LDG.E.LTC128B.U16 R23, desc[UR36][R8.64+0x2] ;  /* 0x0000022408177981 */ /* 0x000564000c1e1520 */
.L_x_39:
[----:B------:R-:W-:Y:S05]  /*5870*/  BSYNC B1 ;  /* 0x0000000000017941 */ /* 0x000fea0003800000 */
.L_x_38:
[----:B------:R-:W3:Y:S01]  /*5880*/  LDL.LU R162, [R1+0xc] ;  /* 0x00000c0001a27983 */ /* 0x000ee20000300800 */
[----:B-1---5:R-:W-:Y:S01]  /*5890*/  IMAD.U32 R161, R23, 0x10000, RZ ;  /* 0x0001000017a17824 */ /* 0x022fe200078e00ff */
[----:B------:R-:W-:Y:S01]  /*58a0*/  ISETP.GT.AND P1, PT, R0, 0x8, P3 ;  /* 0x000000080000780c */ /* 0x000fe20001f24270 */
[----:B------:R-:W-:Y:S02]  /*58b0*/  BSSY B1, `(.L_x_40) ;  /* 0x0000007000017945 */ /* 0x000fe40003800000 */
[----:B------:R-:W-:-:S04]  /*58c0*/  FMUL R161, R161, R16 ;  /* 0x00000010a1a17220 */ /* 0x000fc80000400000 */
[----:B---3--:R-:W-:-:S05]  /*58d0*/  FFMA R161, R162, R2, R161 ;  /* 0x00000002a2a17223 */ /* 0x008fca00000000a1 */
[----:B------:R-:W-:-:S05]  /*58e0*/  F2FP.BF16.F32.PACK_AB R161, RZ, R161 ;  /* 0x000000a1ffa1723e */ /* 0x000fca00000010ff */
[----:B------:R1:W-:Y:S01]  /*58f0*/  @P4 STG.E.U16 desc[UR36][R6.64+0x2], R161 ;  /* 0x000002a106004986 */ /* 0x0003e2000c101524 */
[----:B------:R-:W-:Y:S05]  /*5900*/  @!P1 BRA `(.L_x_41) ;  /* 0x0000000000049947 */ /* 0x000fea0003800000 */
[----:B------:R3:W5:Y:S02]  /*5910*/  LDG.E.LTC128B.U16 R23, desc[UR36][R10.64+0x10] ;  /* 0x000010240a177981 */ /* 0x000764000c1e1520 */
.L_x_41:
[----:B------:R-:W-:Y:S05]  /*5920*/  BSYNC B1 ;  /* 0x0000000000017941 */ /* 0x000fea0003800000 */
.L_x_40:
[----:B------:R-:W4:Y:S01]  /*5930*/  LDL.LU R162, [R1+0x10] ;  /* 0x0000100001a27983 */ /* 0x000f220000300800 */
[----:B-1---5:R-:W-:Y:S01]  /*5940*/  IMAD.U32 R161, R23, 0x10000, RZ ;  /* 0x0001000017a17824 */ /* 0x022fe200078e00ff */
[----:B------:R-:W-:Y:S01]  /*5950*/  ISETP.GT.AND P2, PT, R0, 0x9, P3 ;  /* 0x000000090000780c */ /* 0x000fe20001f44270 */
[----:B------:R-:W-:Y:S02]  /*5960*/  BSSY B1, `(.L_x_42) ;  /* 0x0000007000017945 */ /* 0x000fe40003800000 */
[----:B------:R-:W-:-:S04]  /*5970*/  FMUL R161, R161, R16 ;  /* 0x00000010a1a17220 */ /* 0x000fc80000400000 */
[----:B----4-:R-:W-:-:S05]  /*5980*/  FFMA R161, R162, R2, R161 ;  /* 0x00000002a2a17223 */ /* 0x010fca00000000a1 */
[----:B------:R-:W-:-:S05]  /*5990*/  F2FP.BF16.F32.PACK_AB R161, RZ, R161 ;  /* 0x000000a1ffa1723e */ /* 0x000fca00000010ff */
[----:B------:R1:W-:Y:S01]  /*59a0*/  @P1 STG.E.U16 desc[UR36][R4.64+0x10], R161 ;  /* 0x000010a104001986 */ /* 0x0003e2000c101524 */
[----:B------:R-:W-:Y:S05]  /*59b0*/  @!P2 BRA `(.L_x_43) ;  /* 0x000000000004a947 */ /* 0x000fea0003800000 */
[----:B------:R4:W5:Y:S02]  /*59c0*/  LDG.E.LTC128B.U16 R23, desc[UR36][R10.64+0x12] ;  /* 0x000012240a177981 */ /* 0x000964000c1e1520 */
.L_x_43:
[----:B------:R-:W-:Y:S05]  /*59d0*/  BSYNC B1 ;  /* 0x0000000000017941 */ /* 0x000fea0003800000 */
.L_x_42:
[----:B------:R-:W2:Y:S01]  /*59e0*/  LDL.LU R162, [R1+0x14] ;  /* 0x0000140001a27983 */ /* 0x000ea20000300800 */
[----:B-1---5:R-:W-:Y:S01]  /*59f0*/  IMAD.U32 R161, R23, 0x10000, RZ ;  /* 0x0001000017a17824 */ /* 0x022fe200078e00ff */
[----:B------:R-:W-:Y:S01]  /*5a00*/  ISETP.GT.AND P1, PT, R0, 0x8, P0 ;  /* 0x000000080000780c */ /* 0x000fe20000724270 */
[----:B------:R-:W-:Y:S02]  /*5a10*/  BSSY B1, `(.L_x_44) ;  /* 0x0000007000017945 */ /* 0x000fe40003800000 */
[----:B------:R-:W-:-:S04]  /*5a20*/  FMUL R161, R161, R16 ;  /* 0x00000010a1a17220 */ /* 0x000fc80000400000 */
[----:B--2---:R-:W-:-:S05]  /*5a30*/  FFMA R161, R162, R2, R161 ;  /* 0x00000002a2a17223 */ /* 0x004fca00000000a1 */
[----:B------:R-:W-:-:S05]  /*5a40*/  F2FP.BF16.F32.PACK_AB R161, RZ, R161 ;  /* 0x000000a1ffa1723e */ /* 0x000fca00000010ff */
[----:B------:R1:W-:Y:S01]  /*5a50*/  @P2 STG.E.U16 desc[UR36][R4.64+0x12], R161 ;  /* 0x000012a104002986 */ /* 0x0003e2000c101524 */
[----:B------:R-:W-:Y:S05]  /*5a60*/  @!P1 BRA `(.L_x_45) ;  /* 0x0000000000049947 */ /* 0x000fea0003800000 */
[----:B------:R2:W5:Y:S02]  /*5a70*/  LDG.E.LTC128B.U16 R23, desc[UR36][R8.64+0x10] ;  /* 0x0000102408177981 */ /* 0x000564000c1e1520 */
.L_x_45:
[----:B------:R-:W-:Y:S05]  /*5a80*/  BSYNC B1 ;  /* 0x0000000000017941 */ /* 0x000fea0003800000 */
.L_x_44:
        /* <DEDUP_REMOVED lines=10> */
.L_x_47:
[----:B------:R-:W-:Y:S05]  /*5b30*/  BSYNC B1 ;  /* 0x0000000000017941 */ /* 0x000fea0003800000 */
.L_x_46:
        /* <DEDUP_REMOVED lines=10> */
.L_x_49:
[----:B------:R-:W-:Y:S05]  /*5be0*/  BSYNC B1 ;  /* 0x0000000000017941 */ /* 0x000fea0003800000 */
.L_x_48:
        /* <DEDUP_REMOVED lines=10> */
.L_x_51:
[----:B------:R-:W-:Y:S05]  /*5c90*/  BSYNC B1 ;  /* 0x0000000000017941 */ /* 0x000fea0003800000 */
.L_x_50:
[----:B------:R-:W2:Y:S01]  /*5ca0*/  LDL.LU R162, [R1+0x24] ;  /* 0x0000240001a27983 */ /* 0x000ea20000300800 */
[----:B-1---5:R-:W-:Y:S01]  /*5cb0*/  SHF.L.U32 R161, R23, 0x10, RZ ;  /* 0x0000001017a17819 */ /* 0x022fe200000006ff */
[----:B------:R-:W-:Y:S01]  /*5cc0*/  BSSY B1, `(.L_x_52) ;  /* 0x0000008000017945 */ /* 0x000fe20003800000 */
[----:B------:R-:W-:-:S03]  /*5cd0*/  ISETP.GT.AND P1, PT, R0, 0x10, P0 ;  /* 0x000000100000780c */ /* 0x000fc60000724270 */
[----:B------:R-:W-:-:S04]  /*5ce0*/  FMUL R161, R161, R16 ;  /* 0x00000010a1a17220 */ /* 0x000fc80000400000 */
[----:B--2---:R-:W-:-:S05]  /*5cf0*/  FFMA R161, R162, R2, R161 ;  /* 0x00000002a2a17223 */ /* 0x004fca00000000a1 */
[----:B------:R-:W-:-:S05]  /*5d00*/  F2FP.BF16.F32.PACK_AB R161, RZ, R161 ;  /* 0x000000a1ffa1723e */ /* 0x000fca00000010ff */
[----:B------:R1:W-:Y:S01]  /*5d10*/  @P2 STG.E.U16 desc[UR36][R4.64+0x22], R161 ;  /* 0x000022a104002986 */ /* 0x0003e2000c101524 */
[----:B------:R-:W-:Y:S05]  /*5d20*/  @!P1 BRA `(.L_x_53) ;  /* 0x0000000000049947 */ /* 0x000fea0003800000 */
[----:B------:R2:W5:Y:S02]  /*5d30*/  LDG.E.LTC128B.U16 R23, desc[UR36][R8.64+0x20] ;  /* 0x0000202408177981 */ /* 0x000564000c1e1520 */
.L_x_53:
[----:B------:R-:W-:Y:S05]  /*5d40*/  BSYNC B1 ;  /* 0x0000000000017941 */ /* 0x000fea0003800000 */
.L_x_52:
        /* <DEDUP_REMOVED lines=10> */
.L_x_55:
[----:B------:R-:W-:Y:S05]  /*5df0*/  BSYNC B1 ;  /* 0x0000000000017941 */ /* 0x000fea0003800000 */
.L_x_54:
        /* <DEDUP_REMOVED lines=10> */
.L_x_57:
[----:B------:R-:W-:Y:S05]  /*5ea0*/  BSYNC B1 ;  /* 0x0000000000017941 */ /* 0x000fea0003800000 */
.L_x_56:
        /* <DEDUP_REMOVED lines=10> */
.L_x_59:
[----:B------:R-:W-:Y:S05]  /*5f50*/  BSYNC B1 ;  /* 0x0000000000017941 */ /* 0x000fea0003800000 */
.L_x_58:
        /* <DEDUP_REMOVED lines=10> */
.L_x_61:
[----:B------:R-:W-:Y:S05]  /*6000*/  BSYNC B1 ;  /* 0x0000000000017941 */ /* 0x000fea0003800000 */
.L_x_60:
        /* <DEDUP_REMOVED lines=10> */
.L_x_63:
[----:B------:R-:W-:Y:S05]  /*60b0*/  BSYNC B1 ;  /* 0x0000000000017941 */ /* 0x000fea0003800000 */
.L_x_62:
        /* <DEDUP_REMOVED lines=10> */
.L_x_65:
[----:B------:R-:W-:Y:S05]  /*6160*/  BSYNC B1 ;  /* 0x0000000000017941 */ /* 0x000fea0003800000 */
.L_x_64:
        /* <DEDUP_REMOVED lines=10> */
.L_x_67:
[----:B------:R-:W-:Y:S05]  /*6210*/  BSYNC B1 ;  /* 0x0000000000017941 */ /* 0x000fea0003800000 */
.L_x_66:
        /* <DEDUP_REMOVED lines=10> */
.L_x_69:
[----:B------:R-:W-:Y:S05]  /*62c0*/  BSYNC B1 ;  /* 0x0000000000017941 */ /* 0x000fea0003800000 */
.L_x_68:
[----:B------:R-:W3:Y:S01]  /*62d0*/  LDL.LU R162, [R1+0x48] ;  /* 0x0000480001a27983 */ /* 0x000ee20000300800 */
[----:B-1---5:R-:W-:Y:S01]  /*62e0*/  SHF.L.U32 R161, R23, 0x10, RZ ;  /* 0x0000001017a17819 */ /* 0x022fe200000006ff */
[----:B------:R-:W-:Y:S01]  /*62f0*/  BSSY B1, `(.L_x_70) ;  /* 0x0000008000017945 */ /* 0x000fe20003800000 */
[----:B------:R-:W-:-:S03]  /*6300*/  ISETP.GT.AND P2, PT, R0, 0x21, P0 ;  /* 0x000000210000780c */ /* 0x000fc60000744270 */
[----:B------:R-:W-:-:S04]  /*6310*/  FMUL R161, R161, R16 ;  /* 0x00000010a1a17220 */ /* 0x000fc80000400000 */
[----:B---3--:R-:W-:-:S05]  /*6320*/  FFMA R161, R162, R2, R161 ;  /* 0x00000002a2a17223 */ /* 0x008fca00000000a1 */
[----:B------:R-:W-:-:S05]  /*6330*/  F2FP.BF16.F32.PACK_AB R161, RZ, R161 ;  /* 0x000000a1ffa1723e */ /* 0x000fca00000010ff */
[----:B------:R1:W-:Y:S01]  /*6340*/  @P1 STG.E.U16 desc[UR36][R6.64+0x40], R161 ;  /* 0x000040a106001986 */ /* 0x0003e2000c101524 */
[----:B------:R-:W-:Y:S05]  /*6350*/  @!P2 BRA `(.L_x_71) ;  /* 0x000000000004a947 */ /* 0x000fea0003800000 */
[----:B------:R3:W5:Y:S02]  /*6360*/  LDG.E.LTC128B.U16 R23, desc[UR36][R8.64+0x42] ;  /* 0x0000422408177981 */ /* 0x000764000c1e1520 */
.L_x_71:
[----:B------:R-:W-:Y:S05]  /*6370*/  BSYNC B1 ;  /* 0x0000000000017941 */ /* 0x000fea0003800000 */
.L_x_70:
        /* <DEDUP_REMOVED lines=10> */
.L_x_73:
[----:B------:R-:W-:Y:S05]  /*6420*/  BSYNC B1 ;  /* 0x0000000000017941 */ /* 0x000fea0003800000 */
.L_x_72:
        /* <DEDUP_REMOVED lines=10> */
.L_x_75:
[----:B------:R-:W-:Y:S05]  /*64d0*/  BSYNC B1 ;  /* 0x0000000000017941 */ /* 0x000fea0003800000 */
.L_x_74:
        /* <DEDUP_REMOVED lines=10> */
.L_x_77:
[----:B------:R-:W-:Y:S05]  /*6580*/  BSYNC B1 ;  /* 0x0000000000017941 */ /* 0x000fea0003800000 */
.L_x_76:
        /* <DEDUP_REMOVED lines=10> */
.L_x_79:
[----:B------:R-:W-:Y:S05]  /*6630*/  BSYNC B1 ;  /* 0x0000000000017941 */ /* 0x000fea0003800000 */
.L_x_78:
        /* <DEDUP_REMOVED lines=10> */
.L_x_81:
[----:B------:R-:W-:Y:S05]  /*66e0*/  BSYNC B1 ;  /* 0x0000000000017941 */ /* 0x000fea0003800000 */
.L_x_80:
        /* <DEDUP_REMOVED lines=10> */
.L_x_83:
[----:B------:R-:W-:Y:S05]  /*6790*/  BSYNC B1 ;  /* 0x0000000000017941 */ /* 0x000fea0003800000 */
.L_x_82:
        /* <DEDUP_REMOVED lines=10> */
.L_x_85:
[----:B------:R-:W-:Y:S05]  /*6840*/  BSYNC B1 ;  /* 0x0000000000017941 */ /* 0x000fea0003800000 */
.L_x_84:
        /* <DEDUP_REMOVED lines=10> */
.L_x_87:
[----:B------:R-:W-:Y:S05]  /*68f0*/  BSYNC B1 ;  /* 0x0000000000017941 */ /* 0x000fea0003800000 */
.L_x_86:
        /* <DEDUP_REMOVED lines=10> */
.L_x_89:
[----:B------:R-:W-:Y:S05]  /*69a0*/  BSYNC B1 ;  /* 0x0000000000017941 */ /* 0x000fea0003800000 */
.L_x_88:
        /* <DEDUP_REMOVED lines=10> */
.L_x_91:
[----:B------:R-:W-:Y:S05]  /*6a50*/  BSYNC B1 ;  /* 0x0000000000017941 */ /* 0x000fea0003800000 */
.L_x_90:
        /* <DEDUP_REMOVED lines=10> */
.L_x_93:
[----:B------:R-:W-:Y:S05]  /*6b00*/  BSYNC B1 ;  /* 0x0000000000017941 */ /* 0x000fea0003800000 */
.L_x_92:
        /* <DEDUP_REMOVED lines=10> */
.L_x_95:
[----:B------:R-:W-:Y:S05]  /*6bb0*/  BSYNC B1 ;  /* 0x0000000000017941 */ /* 0x000fea0003800000 */
.L_x_94:
        /* <DEDUP_REMOVED lines=10> */
.L_x_97:
[----:B------:R-:W-:Y:S05]  /*6c60*/  BSYNC B1 ;  /* 0x0000000000017941 */ /* 0x000fea0003800000 */
.L_x_96:
        /* <DEDUP_REMOVED lines=10> */
.L_x_99:
[----:B------:R-:W-:Y:S05]  /*6d10*/  BSYNC B1 ;  /* 0x0000000000017941 */ /* 0x000fea0003800000 */
.L_x_98:
        /* <DEDUP_REMOVED lines=10> */
.L_x_101:
[----:B------:R-:W-:Y:S05]  /*6dc0*/  BSYNC B1 ;  /* 0x0000000000017941 */ /* 0x000fea0003800000 */
.L_x_100:
        /* <DEDUP_REMOVED lines=10> */
.L_x_103:
[----:B------:R-:W-:Y:S05]  /*6e70*/  BSYNC B1 ;  /* 0x0000000000017941 */ /* 0x000fea0003800000 */
.L_x_102:
        /* <DEDUP_REMOVED lines=10> */
.L_x_105:
[----:B------:R-:W-:Y:S05]  /*6f20*/  BSYNC B1 ;  /* 0x0000000000017941 */ /* 0x000fea0003800000 */
.L_x_104:
        /* <DEDUP_REMOVED lines=10> */
.L_x_107:
[----:B------:R-:W-:Y:S05]  /*6fd0*/  BSYNC B1 ;  /* 0x0000000000017941 */ /* 0x000fea0003800000 */
.L_x_106:
        /* <DEDUP_REMOVED lines=10> */
.L_x_109:
[----:B------:R-:W-:Y:S05]  /*7080*/  BSYNC B1 ;  /* 0x0000000000017941 */ /* 0x000fea0003800000 */
.L_x_108:
        /* <DEDUP_REMOVED lines=10> */
.L_x_111:
[----:B------:R-:W-:Y:S05]  /*7130*/  BSYNC B1 ;  /* 0x0000000000017941 */ /* 0x000fea0003800000 */
.L_x_110:
        /* <DEDUP_REMOVED lines=10> */
.L_x_113:
[----:B------:R-:W-:Y:S05]  /*71e0*/  BSYNC B1 ;  /* 0x0000000000017941 */ /* 0x000fea0003800000 */
.L_x_112:
        /* <DEDUP_REMOVED lines=10> */
.L_x_115:
[----:B------:R-:W-:Y:S05]  /*7290*/  BSYNC B1 ;  /* 0x0000000000017941 */ /* 0x000fea0003800000 */
.L_x_114:
        /* <DEDUP_REMOVED lines=10> */
.L_x_117:
[----:B------:R-:W-:Y:S05]  /*7340*/  BSYNC B1 ;  /* 0x0000000000017941 */ /* 0x000fea0003800000 */
.L_x_116:
        /* <DEDUP_REMOVED lines=10> */
.L_x_119:
[----:B------:R-:W-:Y:S05]  /*73f0*/  BSYNC B1 ;  /* 0x0000000000017941 */ /* 0x000fea0003800000 */
.L_x_118:
        /* <DEDUP_REMOVED lines=10> */
.L_x_121:
[----:B------:R-:W-:Y:S05]  /*74a0*/  BSYNC B1 ;  /* 0x0000000000017941 */ /* 0x000fea0003800000 */
.L_x_120:
        /* <DEDUP_REMOVED lines=10> */
.L_x_123:
[----:B------:R-:W-:Y:S05]  /*7550*/  BSYNC B1 ;  /* 0x0000000000017941 */ /* 0x000fea0003800000 */
.L_x_122:
        /* <DEDUP_REMOVED lines=10> */
.L_x_125:
[----:B------:R-:W-:Y:S05]  /*7600*/  BSYNC B1 ;  /* 0x0000000000017941 */ /* 0x000fea0003800000 */
.L_x_124:
        /* <DEDUP_REMOVED lines=10> */
.L_x_127:
[----:B------:R-:W-:Y:S05]  /*76b0*/  BSYNC B1 ;  /* 0x0000000000017941 */ /* 0x000fea0003800000 */
.L_x_126:
        /* <DEDUP_REMOVED lines=10> */
.L_x_129:
[----:B------:R-:W-:Y:S05]  /*7760*/  BSYNC B1 ;  /* 0x0000000000017941 */ /* 0x000fea0003800000 */
.L_x_128:
        /* <DEDUP_REMOVED lines=10> */
.L_x_131:
[----:B------:R-:W-:Y:S05]  /*7810*/  BSYNC B1 ;  /* 0x0000000000017941 */ /* 0x000fea0003800000 */
.L_x_130:
        /* <DEDUP_REMOVED lines=10> */
.L_x_133:
[----:B------:R-:W-:Y:S05]  /*78c0*/  BSYNC B1 ;  /* 0x0000000000017941 */ /* 0x000fea0003800000 */
.L_x_132:
        /* <DEDUP_REMOVED lines=10> */
.L_x_135:
[----:B------:R-:W-:Y:S05]  /*7970*/  BSYNC B1 ;  /* 0x0000000000017941 */ /* 0x000fea0003800000 */
.L_x_134:
        /* <DEDUP_REMOVED lines=10> */
.L_x_137:
[----:B------:R-:W-:Y:S05]  /*7a20*/  BSYNC B1 ;  /* 0x0000000000017941 */ /* 0x000fea0003800000 */
.L_x_136:
        /* <DEDUP_REMOVED lines=10> */
.L_x_139:
[----:B------:R-:W-:Y:S05]  /*7ad0*/  BSYNC B1 ;  /* 0x0000000000017941 */ /* 0x000fea0003800000 */
.L_x_138:
        /* <DEDUP_REMOVED lines=10> */
.L_x_141:
[----:B------:R-:W-:Y:S05]  /*7b80*/  BSYNC B1 ;  /* 0x0000000000017941 */ /* 0x000fea0003800000 */
.L_x_140:
        /* <DEDUP_REMOVED lines=10> */
.L_x_143:
[----:B------:R-:W-:Y:S05]  /*7c30*/  BSYNC B1 ;  /* 0x0000000000017941 */ /* 0x000fea0003800000 */
.L_x_142:
        /* <DEDUP_REMOVED lines=10> */
.L_x_145:
[----:B------:R-:W-:Y:S05]  /*7ce0*/  BSYNC B1 ;  /* 0x0000000000017941 */ /* 0x000fea0003800000 */
.L_x_144:
        /* <DEDUP_REMOVED lines=10> */
.L_x_147:
[----:B------:R-:W-:Y:S05]  /*7d90*/  BSYNC B1 ;  /* 0x0000000000017941 */ /* 0x000fea0003800000 */
.L_x_146:
        /* <DEDUP_REMOVED lines=10> */
.L_x_149:
[----:B------:R-:W-:Y:S05]  /*7e40*/  BSYNC B1 ;  /* 0x0000000000017941 */ /* 0x000fea0003800000 */
.L_x_148:
        /* <DEDUP_REMOVED lines=10> */
.L_x_151:
[----:B------:R-:W-:Y:S05]  /*7ef0*/  BSYNC B1 ;  /* 0x0000000000017941 */ /* 0x000fea0003800000 */
.L_x_150:
        /* <DEDUP_REMOVED lines=10> */
.L_x_153:
[----:B------:R-:W-:Y:S05]  /*7fa0*/  BSYNC B1 ;  /* 0x0000000000017941 */ /* 0x000fea0003800000 */
.L_x_152:
        /* <DEDUP_REMOVED lines=10> */
.L_x_155:
[----:B------:R-:W-:Y:S05]  /*8050*/  BSYNC B1 ;  /* 0x0000000000017941 */ /* 0x000fea0003800000 */
.L_x_154:
        /* <DEDUP_REMOVED lines=10> */
.L_x_157:
[----:B------:R-:W-:Y:S05]  /*8100*/  BSYNC B1 ;  /* 0x0000000000017941 */ /* 0x000fea0003800000 */
.L_x_156:
        /* <DEDUP_REMOVED lines=10> */
.L_x_159:
[----:B------:R-:W-:Y:S05]  /*81b0*/  BSYNC B1 ;  /* 0x0000000000017941 */ /* 0x000fea0003800000 */
.L_x_158:
        /* <DEDUP_REMOVED lines=10> */
.L_x_161:
[----:B------:R-:W-:Y:S05]  /*8260*/  BSYNC B1 ;  /* 0x0000000000017941 */ /* 0x000fea0003800000 */
.L_x_160:
        /* <DEDUP_REMOVED lines=10> */
.L_x_163:
[----:B------:R-:W-:Y:S05]  /*8310*/  BSYNC B1 ;  /* 0x0000000000017941 */ /* 0x000fea0003800000 */
.L_x_162:
        /* <DEDUP_REMOVED lines=10> */
.L_x_165:
[----:B------:R-:W-:Y:S05]  /*83c0*/  BSYNC B1 ;  /* 0x0000000000017941 */ /* 0x000fea0003800000 */
.L_x_164:
        /* <DEDUP_REMOVED lines=10> */
.L_x_167:
[----:B------:R-:W-:Y:S05]  /*8470*/  BSYNC B1 ;  /* 0x0000000000017941 */ /* 0x000fea0003800000 */
.L_x_166:
        /* <DEDUP_REMOVED lines=10> */
.L_x_169:
[----:B------:R-:W-:Y:S05]  /*8520*/  BSYNC B1 ;  /* 0x0000000000017941 */ /* 0x000fea0003800000 */
.L_x_168:
        /* <DEDUP_REMOVED lines=10> */
.L_x_171:
[----:B------:R-:W-:Y:S05]  /*85d0*/  BSYNC B1 ;  /* 0x0000000000017941 */ /* 0x000fea0003800000 */
.L_x_170:
        /* <DEDUP_REMOVED lines=10> */
.L_x_173:
[----:B------:R-:W-:Y:S05]  /*8680*/  BSYNC B1 ;  /* 0x0000000000017941 */ /* 0x000fea0003800000 */
.L_x_172:
        /* <DEDUP_REMOVED lines=10> */
.L_x_175:
[----:B------:R-:W-:Y:S05]  /*8730*/  BSYNC B1 ;  /* 0x0000000000017941 */ /* 0x000fea0003800000 */
.L_x_174:
        /* <DEDUP_REMOVED lines=10> */
.L_x_177:
[----:B------:R-:W-:Y:S05]  /*87e0*/  BSYNC B1 ;  /* 0x0000000000017941 */ /* 0x000fea0003800000 */
.L_x_176:
        /* <DEDUP_REMOVED lines=10> */
.L_x_179:
[----:B------:R-:W-:Y:S05]  /*8890*/  BSYNC B1 ;  /* 0x0000000000017941 */ /* 0x000fea0003800000 */
.L_x_178:
        /* <DEDUP_REMOVED lines=10> */
.L_x_181:
[----:B------:R-:W-:Y:S05]  /*8940*/  BSYNC B1 ;  /* 0x0000000000017941 */ /* 0x000fea0003800000 */
.L_x_180:
        /* <DEDUP_REMOVED lines=10> */
.L_x_183:
[----:B------:R-:W-:Y:S05]  /*89f0*/  BSYNC B1 ;  /* 0x0000000000017941 */ /* 0x000fea0003800000 */
.L_x_182:
        /* <DEDUP_REMOVED lines=10> */
.L_x_185:
[----:B------:R-:W-:Y:S05]  /*8aa0*/  BSYNC B1 ;  /* 0x0000000000017941 */ /* 0x000fea0003800000 */
.L_x_184:
        /* <DEDUP_REMOVED lines=10> */
.L_x_187:
[----:B------:R-:W-:Y:S05]  /*8b50*/  BSYNC B1 ;  /* 0x0000000000017941 */ /* 0x000fea0003800000 */
.L_x_186:
        /* <DEDUP_REMOVED lines=10> */
.L_x_189:
[----:B------:R-:W-:Y:S05]  /*8c00*/  BSYNC B1 ;  /* 0x0000000000017941 */ /* 0x000fea0003800000 */
.L_x_188:
        /* <DEDUP_REMOVED lines=10> */
.L_x_191:
[----:B------:R-:W-:Y:S05]  /*8cb0*/  BSYNC B1 ;  /* 0x0000000000017941 */ /* 0x000fea0003800000 */
.L_x_190:
        /* <DEDUP_REMOVED lines=10> */
.L_x_193:
[----:B------:R-:W-:Y:S05]  /*8d60*/  BSYNC B1 ;  /* 0x0000000000017941 */ /* 0x000fea0003800000 */
.L_x_192:
        /* <DEDUP_REMOVED lines=10> */
.L_x_195:
[----:B------:R-:W-:Y:S05]  /*8e10*/  BSYNC B1 ;  /* 0x0000000000017941 */ /* 0x000fea0003800000 */
.L_x_194:
        /* <DEDUP_REMOVED lines=10> */
.L_x_197:
[----:B------:R-:W-:Y:S05]  /*8ec0*/  BSYNC B1 ;  /* 0x0000000000017941 */ /* 0x000fea0003800000 */
.L_x_196:
        /* <DEDUP_REMOVED lines=10> */
.L_x_199:
[----:B------:R-:W-:Y:S05]  /*8f70*/  BSYNC B1 ;  /* 0x0000000000017941 */ /* 0x000fea0003800000 */
.L_x_198:
        /* <DEDUP_REMOVED lines=10> */
.L_x_201:
[----:B------:R-:W-:Y:S05]  /*9020*/  BSYNC B1 ;  /* 0x0000000000017941 */ /* 0x000fea0003800000 */
.L_x_200:
        /* <DEDUP_REMOVED lines=10> */
.L_x_203:
[----:B------:R-:W-:Y:S05]  /*90d0*/  BSYNC B1 ;  /* 0x0000000000017941 */ /* 0x000fea0003800000 */
.L_x_202:
        /* <DEDUP_REMOVED lines=10> */
.L_x_205:
[----:B------:R-:W-:Y:S05]  /*9180*/  BSYNC B1 ;  /* 0x0000000000017941 */ /* 0x000fea0003800000 */
.L_x_204:
        /* <DEDUP_REMOVED lines=10> */
.L_x_207:
[----:B------:R-:W-:Y:S05]  /*9230*/  BSYNC B1 ;  /* 0x0000000000017941 */ /* 0x000fea0003800000 */
.L_x_206:
        /* <DEDUP_REMOVED lines=10> */
.L_x_209:
[----:B------:R-:W-:Y:S05]  /*92e0*/  BSYNC B1 ;  /* 0x0000000000017941 */ /* 0x000fea0003800000 */
.L_x_208:
        /* <DEDUP_REMOVED lines=10> */
.L_x_211:
[----:B------:R-:W-:Y:S05]  /*9390*/  BSYNC B1 ;  /* 0x0000000000017941 */ /* 0x000fea0003800000 */
.L_x_210:
        /* <DEDUP_REMOVED lines=10> */
.L_x_213:
[----:B------:R-:W-:Y:S05]  /*9440*/  BSYNC B1 ;  /* 0x0000000000017941 */ /* 0x000fea0003800000 */
.L_x_212:
        /* <DEDUP_REMOVED lines=10> */
.L_x_215:
[----:B------:R-:W-:Y:S05]  /*94f0*/  BSYNC B1 ;  /* 0x0000000000017941 */ /* 0x000fea0003800000 */
.L_x_214:
        /* <DEDUP_REMOVED lines=10> */
.L_x_217:
[----:B------:R-:W-:Y:S05]  /*95a0*/  BSYNC B1 ;  /* 0x0000000000017941 */ /* 0x000fea0003800000 */
.L_x_216:
        /* <DEDUP_REMOVED lines=10> */
.L_x_219:
[----:B------:R-:W-:Y:S05]  /*9650*/  BSYNC B1 ;  /* 0x0000000000017941 */ /* 0x000fea0003800000 */
.L_x_218:
        /* <DEDUP_REMOVED lines=10> */
.L_x_221:
[----:B------:R-:W-:Y:S05]  /*9700*/  BSYNC B1 ;  /* 0x0000000000017941 */ /* 0x000fea0003800000 */
.L_x_220:
        /* <DEDUP_REMOVED lines=10> */
.L_x_223:
[----:B------:R-:W-:Y:S05]  /*97b0*/  BSYNC B1 ;  /* 0x0000000000017941 */ /* 0x000fea0003800000 */
.L_x_222:
        /* <DEDUP_REMOVED lines=10> */
.L_x_225:
[----:B------:R-:W-:Y:S05]  /*9860*/  BSYNC B1 ;  /* 0x0000000000017941 */ /* 0x000fea0003800000 */
.L_x_224:
        /* <DEDUP_REMOVED lines=10> */
.L_x_227:
[----:B------:R-:W-:Y:S05]  /*9910*/  BSYNC B1 ;  /* 0x0000000000017941 */ /* 0x000fea0003800000 */
.L_x_226:
        /* <DEDUP_REMOVED lines=10> */
.L_x_229:
[----:B------:R-:W-:Y:S05]  /*99c0*/  BSYNC B1 ;  /* 0x0000000000017941 */ /* 0x000fea0003800000 */
.L_x_228:
        /* <DEDUP_REMOVED lines=10> */
.L_x_231:
[----:B------:R-:W-:Y:S05]  /*9a70*/  BSYNC B1 ;  /* 0x0000000000017941 */ /* 0x000fea0003800000 */
.L_x_230:
        /* <DEDUP_REMOVED lines=10> */
.L_x_233:
[----:B------:R-:W-:Y:S05]  /*9b20*/  BSYNC B1 ;  /* 0x0000000000017941 */ /* 0x000fea0003800000 */
.L_x_232:
        /* <DEDUP_REMOVED lines=10> */
.L_x_235:
[----:B------:R-:W-:Y:S05]  /*9bd0*/  BSYNC B1 ;  /* 0x0000000000017941 */ /* 0x000fea0003800000 */
.L_x_234:
        /* <DEDUP_REMOVED lines=10> */
.L_x_237:
[----:B------:R-:W-:Y:S05]  /*9c80*/  BSYNC B1 ;  /* 0x0000000000017941 */ /* 0x000fea0003800000 */
.L_x_236:
        /* <DEDUP_REMOVED lines=10> */
.L_x_239:
[----:B------:R-:W-:Y:S05]  /*9d30*/  BSYNC B1 ;  /* 0x0000000000017941 */ /* 0x000fea0003800000 */
.L_x_238:
        /* <DEDUP_REMOVED lines=10> */
.L_x_241:
[----:B------:R-:W-:Y:S05]  /*9de0*/  BSYNC B1 ;  /* 0x0000000000017941 */ /* 0x000fea0003800000 */
.L_x_240:
        /* <DEDUP_REMOVED lines=10> */
.L_x_243:
[----:B------:R-:W-:Y:S05]  /*9e90*/  BSYNC B1 ;  /* 0x0000000000017941 */ /* 0x000fea0003800000 */
.L_x_242:
        /* <DEDUP_REMOVED lines=10> */
.L_x_245:
[----:B------:R-:W-:Y:S05]  /*9f40*/  BSYNC B1 ;  /* 0x0000000000017941 */ /* 0x000fea0003800000 */
.L_x_244:
        /* <DEDUP_REMOVED lines=10> */
.L_x_247:
[----:B------:R-:W-:Y:S05]  /*9ff0*/  BSYNC B1 ;  /* 0x0000000000017941 */ /* 0x000fea0003800000 */
.L_x_246:
        /* <DEDUP_REMOVED lines=10> */
.L_x_249:
[----:B------:R-:W-:Y:S05]  /*a0a0*/  BSYNC B1 ;  /* 0x0000000000017941 */ /* 0x000fea0003800000 */
.L_x_248:
        /* <DEDUP_REMOVED lines=10> */
.L_x_251:
[----:B------:R-:W-:Y:S05]  /*a150*/  BSYNC B1 ;  /* 0x0000000000017941 */ /* 0x000fea0003800000 */
.L_x_250:
        /* <DEDUP_REMOVED lines=10> */
.L_x_253:
[----:B------:R-:W-:Y:S05]  /*a200*/  BSYNC B1 ;  /* 0x0000000000017941 */ /* 0x000fea0003800000 */
.L_x_252:
        /* <DEDUP_REMOVED lines=10> */
.L_x_255:
[----:B------:R-:W-:Y:S05]  /*a2b0*/  BSYNC B1 ;  /* 0x0000000000017941 */ /* 0x000fea0003800000 */
.L_x_254:
        /* <DEDUP_REMOVED lines=10> */
.L_x_257:
[----:B------:R-:W-:Y:S05]  /*a360*/  BSYNC B1 ;  /* 0x0000000000017941 */ /* 0x000fea0003800000 */
.L_x_256:
        /* <DEDUP_REMOVED lines=10> */
.L_x_259:
[----:B------:R-:W-:Y:S05]  /*a410*/  BSYNC B1 ;  /* 0x0000000000017941 */ /* 0x000fea0003800000 */
.L_x_258:
        /* <DEDUP_REMOVED lines=10> */
.L_x_261:
[----:B------:R-:W-:Y:S05]  /*a4c0*/  BSYNC B1 ;  /* 0x0000000000017941 */ /* 0x000fea0003800000 */
.L_x_260:
        /* <DEDUP_REMOVED lines=10> */
.L_x_263:
[----:B------:R-:W-:Y:S05]  /*a570*/  BSYNC B1 ;  /* 0x0000000000017941 */ /* 0x000fea0003800000 */
.L_x_262:
        /* <DEDUP_REMOVED lines=10> */
.L_x_265:
[----:B------:R-:W-:Y:S05]  /*a620*/  BSYNC B1 ;  /* 0x0000000000017941 */ /* 0x000fea0003800000 */
.L_x_264:
        /* <DEDUP_REMOVED lines=10> */
.L_x_267:
[----:B------:R-:W-:Y:S05]  /*a6d0*/  BSYNC B1 ;  /* 0x0000000000017941 */ /* 0x000fea0003800000 */
.L_x_266:
        /* <DEDUP_REMOVED lines=10> */
.L_x_269:
[----:B------:R-:W-:Y:S05]  /*a780*/  BSYNC B1 ;  /* 0x0000000000017941 */ /* 0x000fea0003800000 */
.L_x_268:
        /* <DEDUP_REMOVED lines=10> */
.L_x_271:
[----:B------:R-:W-:Y:S05]  /*a830*/  BSYNC B1 ;  /* 0x0000000000017941 */ /* 0x000fea0003800000 */
.L_x_270:
        /* <DEDUP_REMOVED lines=10> */
.L_x_273:
[----:B------:R-:W-:Y:S05]  /*a8e0*/  BSYNC B1 ;  /* 0x0000000000017941 */ /* 0x000fea0003800000 */
.L_x_272:
        /* <DEDUP_REMOVED lines=10> */
.L_x_275:
[----:B------:R-:W-:Y:S05]  /*a990*/  BSYNC B1 ;  /* 0x0000000000017941 */ /* 0x000fea0003800000 */
.L_x_274:
        /* <DEDUP_REMOVED lines=10> */
.L_x_277:
[----:B------:R-:W-:Y:S05]  /*aa40*/  BSYNC B1 ;  /* 0x0000000000017941 */ /* 0x000fea0003800000 */
.L_x_276:
        /* <DEDUP_REMOVED lines=10> */
.L_x_279:
[----:B------:R-:W-:Y:S05]  /*aaf0*/  BSYNC B1 ;  /* 0x0000000000017941 */ /* 0x000fea0003800000 */
.L_x_278:
        /* <DEDUP_REMOVED lines=10> */
.L_x_281:
[----:B------:R-:W-:Y:S05]  /*aba0*/  BSYNC B1 ;  /* 0x0000000000017941 */ /* 0x000fea0003800000 */
.L_x_280:
        /* <DEDUP_REMOVED lines=10> */
.L_x_283:
[----:B------:R-:W-:Y:S05]  /*ac50*/  BSYNC B1 ;  /* 0x0000000000017941 */ /* 0x000fea0003800000 */
.L_x_282:
[----:B0-234-:R-:W2:Y:S01]  /*ac60*/  LDL.LU R10, [R1+0x1f4] ;  /* 0x0001f400010a7983 */ /* 0x01dea20000300800 */
[----:B-----5:R-:W-:Y:S01]  /*ac70*/  IMAD.U32 R11, R23, 0x10000, RZ ;  /* 0x00010000170b7824 */ /* 0x020fe200078e00ff */
        /* <DEDUP_REMOVED lines=8> */
.L_x_285:
[----:B------:R-:W-:Y:S05]  /*ad00*/  BSYNC B1 ;  /* 0x0000000000017941 */ /* 0x000fea0003800000 */
.L_x_284:
[----:B------:R-:W3:Y:S01]  /*ad10*/  LDL.LU R10, [R1+0x1f8] ;  /* 0x0001f800010a7983 */ /* 0x000ee20000300800 */
[----:B0----5:R-:W-:Y:S01]  /*ad20*/  SHF.L.U32 R11, R23, 0x10, RZ ;  /* 0x00000010170b7819 */ /* 0x021fe200000006ff */
[----:B------:R-:W-:Y:S01]  /*ad30*/  BSSY B1, `(.L_x_286) ;  /* 0x000000b000017945 */ /* 0x000fe20003800000 */
[----:B------:R-:W-:Y:S02]  /*ad40*/  ISETP.GT.AND P1, PT, R0, 0xf9, P0 ;  /* 0x000000f90000780c */ /* 0x000fe40000724270 */
[----:B------:R-:W-:Y:S01]  /*ad50*/  IADD3 R169, P0, R3, 0x80, RZ ;  /* 0x0000008003a97810 */ /* 0x000fe20007f1e0ff */
[----:B------:R-:W-:-:S04]  /*ad60*/  FMUL R11, R11, R16 ;  /* 0x000000100b0b7220 */ /* 0x000fc80000400000 */
[----:B---3--:R-:W-:-:S05]  /*ad70*/  FFMA R11, R10, R2, R11 ;  /* 0x000000020a0b7223 */ /* 0x008fca000000000b */
[----:B------:R-:W-:-:S04]  /*ad80*/  F2FP.BF16.F32.PACK_AB R11, RZ, R11 ;  /* 0x0000000bff0b723e */ /* 0x000fc800000010ff */
[----:B------:R-:W-:Y:S01]  /*ad90*/  PRMT R3, R11, 0x7610, R3 ;  /* 0x000076100b037816 */ /* 0x000fe20000000003 */
[----:B------:R-:W-:-:S04]  /*ada0*/  IMAD.X R11, RZ, RZ, UR7, P0 ;  /* 0x00000007ff0b7e24 */ /* 0x000fc800080e06ff */
[----:B------:R0:W-:Y:S01]  /*adb0*/  @P2 STG.E.U16 desc[UR36][R6.64+0x1f0], R3 ;  /* 0x0001f00306002986 */ /* 0x0001e2000c101524 */
[----:B------:R-:W-:Y:S05]  /*adc0*/  @!P1 BRA `(.L_x_287) ;  /* 0x0000000000049947 */ /* 0x000fea0003800000 */
[----:B------:R3:W5:Y:S02]  /*add0*/  LDG.E.LTC128B.U16 R23, desc[UR36][R8.64+0x1f2] ;  /* 0x0001f22408177981 */ /* 0x000764000c1e1520 */
.L_x_287:
[----:B------:R-:W-:Y:S05]  /*ade0*/  BSYNC B1 ;  /* 0x0000000000017941 */ /* 0x000fea0003800000 */
.L_x_286:
[----:B------:R-:W4:Y:S01]  /*adf0*/  LDL.LU R10, [R1+0x1fc] ;  /* 0x0001fc00010a7983 */ /* 0x000f220000300800 */
[----:B0----5:R-:W-:Y:S01]  /*ae00*/  IMAD.U32 R3, R23, 0x10000, RZ ;  /* 0x0001000017037824 */ /* 0x021fe200078e00ff */
[----:B------:R-:W-:Y:S01]  /*ae10*/  ISETP.GT.AND P0, PT, R153, 0x80, PT ;  /* 0x000000809900780c */ /* 0x000fe20003f04270 */
[----:B--23--:R-:W-:Y:S02]  /*ae20*/  IMAD R8, R11, R14, RZ ;  /* 0x0000000e0b087224 */ /* 0x00cfe400078e02ff */
[----:B------:R-:W-:Y:S01]  /*ae30*/  FMUL R3, R3, R16 ;  /* 0x0000001003037220 */ /* 0x000fe20000400000 */
[----:B------:R-:W-:Y:S01]  /*ae40*/  ISETP.GT.AND P4, PT, R0, RZ, P0 ;  /* 0x000000ff0000720c */ /* 0x000fe20000784270 */
[C---:B------:R-:W-:Y:S02]  /*ae50*/  IMAD R167, R169.reuse, R15, R8 ;  /* 0x0000000fa9a77224 */ /* 0x040fe400078e0208 */
[----:B------:R-:W-:-:S04]  /*ae60*/  IMAD.WIDE.U32 R8, R169, R14, R20 ;  /* 0x0000000ea9087225 */ /* 0x000fc800078e0014 */
[----:B------:R-:W-:Y:S02]  /*ae70*/  IMAD.IADD R9, R9, 0x1, R167 ;  /* 0x0000000109097824 */ /* 0x000fe400078e02a7 */
[----:B----4-:R-:W-:Y:S01]  /*ae80*/  FFMA R3, R10, R2, R3 ;  /* 0x000000020a037223 */ /* 0x010fe20000000003 */
[----:B------:R-:W-:-:S04]  /*ae90*/  LEA R10, P2, R8, R12, 0x1 ;  /* 0x0000000c080a7211 */ /* 0x000fc800078408ff */
[----:B------:R-:W-:Y:S02]  /*aea0*/  F2FP.BF16.F32.PACK_AB R3, RZ, R3 ;  /* 0x00000003ff03723e */ /* 0x000fe400000010ff */
[--C-:B------:R-:W-:Y:S02]  /*aeb0*/  LEA.HI.X R11, R8, R13, R9.reuse, 0x1, P2 ;  /* 0x0000000d080b7211 */ /* 0x100fe400010f0c09 */
[----:B------:R-:W-:-:S05]  /*aec0*/  PRMT R9, R3, 0x7610, R9 ;  /* 0x0000761003097816 */ /* 0x000fca0000000009 */
[----:B------:R0:W-:Y:S04]  /*aed0*/  @P1 STG.E.U16 desc[UR36][R6.64+0x1f2], R9 ;  /* 0x0001f20906001986 */ /* 0x0001e8000c101524 */
[----:B------:R-:W2:Y:S01]  /*aee0*/  @P4 LDG.E.LTC128B.U16 R23, desc[UR36][R10.64] ;  /* 0x000000240a174981 */ /* 0x000ea2000c1e1520 */
[----:B-1----:R-:W-:Y:S01]  /*aef0*/  IMAD.U32 R161, RZ, RZ, UR8 ;  /* 0x00000008ffa17e24 */ /* 0x002fe2000f8e00ff */
[----:B------:R-:W-:Y:S01]  /*af00*/  ISETP.GT.AND P2, PT, R0, 0x1, P0 ;  /* 0x000000010000780c */ /* 0x000fe20000744270 */
[----:B------:R-:W-:Y:S01]  /*af10*/  IMAD.U32 R165, RZ, RZ, UR8 ;  /* 0x00000008ffa57e24 */ /* 0x000fe2000f8e00ff */
[----:B------:R-:W-:Y:S01]  /*af20*/  BSSY B1, `(.L_x_288) ;  /* 0x0000013000017945 */ /* 0x000fe20003800000 */
[----:B------:R-:W-:Y:S01]  /*af30*/  IMAD.U32 R164, RZ, RZ, UR9 ;  /* 0x00000009ffa47e24 */ /* 0x000fe2000f8e00ff */
[----:B------:R-:W-:Y:S01]  /*af40*/  SHF.L.U32 R161, R161, 0x8, RZ ;  /* 0x00000008a1a17819 */ /* 0x000fe200000006ff */
[----:B0-----:R-:W-:-:S03]  /*af50*/  IMAD.WIDE.U32 R8, R169, R14, R18 ;  /* 0x0000000ea9087225 */ /* 0x001fc600078e0012 */
[----:B------:R-:W-:Y:S01]  /*af60*/  SHF.L.U64.HI R165, R165, 0x8, R164 ;  /* 0x00000008a5a57819 */ /* 0x000fe200000102a4 */
[----:B------:R-:W-:Y:S02]  /*af70*/  IMAD.IADD R9, R167, 0x1, R9 ;  /* 0x00000001a7097824 */ /* 0x000fe400078e0209 */
[----:B------:R-:W-:Y:S01]  /*af80*/  IMAD.WIDE.U32 R162, R22, UR43, R8 ;  /* 0x0000002b16a27c25 */ /* 0x000fe2000f8e0008 */
[----:B------:R-:W-:-:S03]  /*af90*/  IADD3 R8, P1, R161, R4, RZ ;  /* 0x00000004a1087210 */ /* 0x000fc60007f3e0ff */
[----:B------:R-:W-:Y:S01]  /*afa0*/  IMAD.IADD R7, R159, 0x1, R163 ;  /* 0x000000019f077824 */ /* 0x000fe200078e02a3 */
[----:B------:R-:W-:Y:S01]  /*afb0*/  LEA R6, P3, R162, R12, 0x1 ;  /* 0x0000000ca2067211 */ /* 0x000fe200078608ff */
[----:B------:R-:W-:-:S03]  /*afc0*/  IMAD.X R9, R165, 0x1, R5, P1 ;  /* 0x00000001a5097824 */ /* 0x000fc600008e0605 */
[----:B------:R-:W-:Y:S01]  /*afd0*/  LEA.HI.X R7, R162, R13, R7, 0x1, P3 ;  /* 0x0000000da2077211 */ /* 0x000fe200018f0c07 */
[----:B--2---:R-:W-:-:S04]  /*afe0*/  IMAD.U32 R3, R23, 0x10000, RZ ;  /* 0x0001000017037824 */ /* 0x004fc800078e00ff */
[----:B------:R-:W-:-:S04]  /*aff0*/  FMUL R3, R3, R16 ;  /* 0x0000001003037220 */ /* 0x000fc80000400000 */
[----:B------:R-:W-:-:S05]  /*b000*/  FFMA R3, R24, R2, R3 ;  /* 0x0000000218037223 */ /* 0x000fca0000000003 */
[----:B------:R-:W-:-:S05]  /*b010*/  F2FP.BF16.F32.PACK_AB R3, RZ, R3 ;  /* 0x00000003ff03723e */ /* 0x000fca00000010ff */
[----:B------:R0:W-:Y:S01]  /*b020*/  @P4 STG.E.U16 desc[UR36][R8.64], R3 ;  /* 0x0000000308004986 */ /* 0x0001e2000c101524 */
[----:B------:R-:W-:Y:S05]  /*b030*/  @!P2 BRA `(.L_x_289) ;  /* 0x000000000004a947 */ /* 0x000fea0003800000 */
[----:B------:R1:W5:Y:S02]  /*b040*/  LDG.E.LTC128B.U16 R23, desc[UR36][R6.64+0x2] ;  /* 0x0000022406177981 */ /* 0x000364000c1e1520 */
.L_x_289:
[----:B------:R-:W-:Y:S05]  /*b050*/  BSYNC B1 ;  /* 0x0000000000017941 */ /* 0x000fea0003800000 */
.L_x_288:
[----:B0----5:R-:W-:Y:S01]  /*b060*/  IMAD.U32 R3, R23, 0x10000, RZ ;  /* 0x0001000017037824 */ /* 0x021fe200078e00ff */
[----:B------:R-:W-:Y:S01]  /*b070*/  ISETP.GT.AND P1, PT, R153, 0x88, PT ;  /* 0x000000889900780c */ /* 0x000fe20003f24270 */
[----:B------:R-:W-:Y:S01]  /*b080*/  IMAD.WIDE.U32 R14, R169, R14, R156 ;  /* 0x0000000ea90e7225 */ /* 0x000fe200078e009c */
[----:B------:R-:W-:Y:S03]  /*b090*/  BSSY B1, `(.L_x_290) ;  /* 0x0000010000017945 */ /* 0x000fe60003800000 */
[----:B------:R-:W-:Y:S01]  /*b0a0*/  FMUL R10, R3, R16 ;  /* 0x00000010030a7220 */ /* 0x000fe20000400000 */
[----:B------:R-:W-:Y:S01]  /*b0b0*/  ISETP.GT.AND P3, PT, R0, RZ, P1 ;  /* 0x000000ff0000720c */ /* 0x000fe20000f64270 */
[----:B------:R-:W-:Y:S01]  /*b0c0*/  IMAD.IADD R167, R167, 0x1, R15 ;  /* 0x00000001a7a77824 */ /* 0x000fe200078e020f */
[----:B------:R-:W-:Y:S01]  /*b0d0*/  IADD3 R154, P4, R154, R14, RZ ;  /* 0x0000000e9a9a7210 */ /* 0x000fe20007f9e0ff */
[----:B------:R-:W-:Y:S01]  /*b0e0*/  FFMA R10, R25, R2, R10 ;  /* 0x00000002190a7223 */ /* 0x000fe2000000000a */
[----:B------:R-:W-:-:S03]  /*b0f0*/  IADD3 R14, P5, R18, R14, RZ ;  /* 0x0000000e120e7210 */ /* 0x000fc60007fbe0ff */
[--C-:B------:R-:W-:Y:S01]  /*b100*/  IMAD.X R20, R167, 0x1, R21.reuse, P4 ;  /* 0x00000001a7147824 */ /* 0x100fe200020e0615 */
[----:B------:R-:W-:Y:S02]  /*b110*/  F2FP.BF16.F32.PACK_AB R3, RZ, R10 ;  /* 0x0000000aff03723e */ /* 0x000fe400000010ff */
[C---:B------:R-:W-:Y:S02]  /*b120*/  LEA R10, P4, R154.reuse, R12, 0x1 ;  /* 0x0000000c9a0a7211 */ /* 0x040fe400078808ff */
[----:B------:R-:W-:Y:S02]  /*b130*/  PRMT R21, R3, 0x7610, R21 ;  /* 0x0000761003157816 */ /* 0x000fe40000000015 */
[----:B------:R-:W-:Y:S02]  /*b140*/  LEA.HI.X R11, R154, R13, R20, 0x1, P4 ;  /* 0x0000000d9a0b7211 */ /* 0x000fe400020f0c14 */
[----:B------:R-:W-:Y:S01]  /*b150*/  PRMT R3, R23, 0x7610, R3 ;  /* 0x0000761017037816 */ /* 0x000fe20000000003 */
[----:B------:R0:W-:Y:S01]  /*b160*/  @P2 STG.E.U16 desc[UR36][R8.64+0x2], R21 ;  /* 0x0000021508002986 */ /* 0x0001e2000c101524 */
[----:B------:R-:W-:Y:S05]  /*b170*/  @!P3 BRA `(.L_x_291) ;  /* 0x000000000004b947 */ /* 0x000fea0003800000 */
[----:B------:R2:W5:Y:S02]  /*b180*/  LDG.E.LTC128B.U16 R3, desc[UR36][R10.64] ;  /* 0x000000240a037981 */ /* 0x000564000c1e1520 */
.L_x_291:
[----:B------:R-:W-:Y:S05]  /*b190*/  BSYNC B1 ;  /* 0x0000000000017941 */ /* 0x000fea0003800000 */
.L_x_290:
[----:B--2--5:R-:W-:Y:S01]  /*b1a0*/  IMAD.U32 R11, R3, 0x10000, RZ ;  /* 0x00010000030b7824 */ /* 0x024fe200078e00ff */
[----:B------:R-:W-:Y:S01]  /*b1b0*/  IADD3 R10, P2, R8, R160, RZ ;  /* 0x000000a0080a7210 */ /* 0x000fe20007f5e0ff */
[----:B------:R-:W-:Y:S01]  /*b1c0*/  IMAD.X R15, R19, 0x1, R167, P5 ;  /* 0x00000001130f7824 */ /* 0x000fe200028e06a7 */
[----:B------:R-:W-:Y:S01]  /*b1d0*/  ISETP.GT.AND P5, PT, R0, 0x1, P1 ;  /* 0x000000010000780c */ /* 0x000fe20000fa4270 */
[----:B------:R-:W-:Y:S01]  /*b1e0*/  FMUL R11, R11, R16 ;  /* 0x000000100b0b7220 */ /* 0x000fe20000400000 */
[----:B------:R-:W-:Y:S01]  /*b1f0*/  BSSY B1, `(.L_x_292) ;  /* 0x000000b000017945 */ /* 0x000fe20003800000 */
[----:B------:R-:W-:-:S04]  /*b200*/  IMAD.WIDE.U32 R22, R22, UR43, R14 ;  /* 0x0000002b16167c25 */ /* 0x000fc8000f8e000e */
[----:B------:R-:W-:Y:S01]  /*b210*/  FFMA R11, R26, R2, R11 ;  /* 0x000000021a0b7223 */ /* 0x000fe2000000000b */
[----:B------:R-:W-:Y:S01]  /*b220*/  IMAD.IADD R159, R159, 0x1, R23 ;  /* 0x000000019f9f7824 */ /* 0x000fe200078e0217 */
[----:B------:R-:W-:-:S03]  /*b230*/  LEA R12, P4, R22, R12, 0x1 ;  /* 0x0000000c160c7211 */ /* 0x000fc600078808ff */
[----:B------:R-:W-:Y:S02]  /*b240*/  F2FP.BF16.F32.PACK_AB R14, RZ, R11 ;  /* 0x0000000bff0e723e */ /* 0x000fe400000010ff */
[----:B------:R-:W-:Y:S02]  /*b250*/  IADD3.X R11, R9, R158, RZ, P2, !PT ;  /* 0x0000009e090b7210 */ /* 0x000fe400017fe4ff */
[----:B------:R-:W-:-:S03]  /*b260*/  LEA.HI.X R13, R22, R13, R159, 0x1, P4 ;  /* 0x0000000d160d7211 */ /* 0x000fc600020f0c9f */
[----:B------:R2:W-:Y:S01]  /*b270*/  @P3 STG.E.U16 desc[UR36][R10.64], R14 ;  /* 0x0000000e0a003986 */ /* 0x0005e2000c101524 */
[----:B------:R-:W-:Y:S05]  /*b280*/  @!P5 BRA `(.L_x_293) ;  /* 0x000000000004d947 */ /* 0x000fea0003800000 */
[----:B------:R3:W5:Y:S02]  /*b290*/  LDG.E.LTC128B.U16 R3, desc[UR36][R12.64+0x2] ;  /* 0x000002240c037981 */ /* 0x000764000c1e1520 */
.L_x_293:
[----:B------:R-:W-:Y:S05]  /*b2a0*/  BSYNC B1 ;  /* 0x0000000000017941 */ /* 0x000fea0003800000 */
.L_x_292:
[----:B-----5:R-:W-:Y:S01]  /*b2b0*/  IMAD.U32 R15, R3, 0x10000, RZ ;  /* 0x00010000030f7824 */ /* 0x020fe200078e00ff */
[----:B------:R-:W-:Y:S01]  /*b2c0*/  ISETP.GT.AND P2, PT, R0, 0x8, P0 ;  /* 0x000000080000780c */ /* 0x000fe20000744270 */
[----:B------:R-:W-:Y:S02]  /*b2d0*/  BSSY B1, `(.L_x_294) ;  /* 0x0000007000017945 */ /* 0x000fe40003800000 */
[----:B--2---:R-:W-:-:S04]  /*b2e0*/  FMUL R14, R15, R16 ;  /* 0x000000100f0e7220 */ /* 0x004fc80000400000 */
[----:B------:R-:W-:-:S05]  /*b2f0*/  FFMA R14, R27, R2, R14 ;  /* 0x000000021b0e7223 */ /* 0x000fca000000000e */
[----:B------:R-:W-:-:S05]  /*b300*/  F2FP.BF16.F32.PACK_AB R14, RZ, R14 ;  /* 0x0000000eff0e723e */ /* 0x000fca00000010ff */
[----:B------:R2:W-:Y:S01]  /*b310*/  @P5 STG.E.U16 desc[UR36][R10.64+0x2], R14 ;  /* 0x0000020e0a005986 */ /* 0x0005e2000c101524 */
[----:B------:R-:W-:Y:S05]  /*b320*/  @!P2 BRA `(.L_x_295) ;  /* 0x000000000004a947 */ /* 0x000fea0003800000 */
[----:B------:R4:W5:Y:S02]  /*b330*/  LDG.E.LTC128B.U16 R3, desc[UR36][R6.64+0x10] ;  /* 0x0000102406037981 */ /* 0x000964000c1e1520 */
.L_x_295:
[----:B------:R-:W-:Y:S05]  /*b340*/  BSYNC B1 ;  /* 0x0000000000017941 */ /* 0x000fea0003800000 */
.L_x_294:
[----:B--2--5:R-:W-:Y:S01]  /*b350*/  IMAD.U32 R11, R3, 0x10000, RZ ;  /* 0x00010000030b7824 */ /* 0x024fe200078e00ff */
[----:B------:R-:W-:Y:S01]  /*b360*/  ISETP.GT.AND P3, PT, R0, 0x9, P0 ;  /* 0x000000090000780c */ /* 0x000fe20000764270 */
[----:B------:R-:W-:Y:S02]  /*b370*/  BSSY B1, `(.L_x_296) ;  /* 0x0000007000017945 */ /* 0x000fe40003800000 */
[----:B------:R-:W-:-:S04]  /*b380*/  FMUL R11, R11, R16 ;  /* 0x000000100b0b7220 */ /* 0x000fc80000400000 */
[----:B------:R-:W-:-:S05]  /*b390*/  FFMA R11, R28, R2, R11 ;  /* 0x000000021c0b7223 */ /* 0x000fca000000000b */
[----:B------:R-:W-:-:S05]  /*b3a0*/  F2FP.BF16.F32.PACK_AB R11, RZ, R11 ;  /* 0x0000000bff0b723e */ /* 0x000fca00000010ff */
[----:B------:R2:W-:Y:S01]  /*b3b0*/  @P2 STG.E.U16 desc[UR36][R8.64+0x10], R11 ;  /* 0x0000100b08002986 */ /* 0x0005e2000c101524 */
[----:B------:R-:W-:Y:S05]  /*b3c0*/  @!P3 BRA `(.L_x_297) ;  /* 0x000000000004b947 */ /* 0x000fea0003800000 */
[----:B------:R0:W5:Y:S02]  /*b3d0*/  LDG.E.LTC128B.U16 R3, desc[UR36][R6.64+0x12] ;  /* 0x0000122406037981 */ /* 0x000164000c1e1520 */
.L_x_297:
[----:B------:R-:W-:Y:S05]  /*b3e0*/  BSYNC B1 ;  /* 0x0000000000017941 */ /* 0x000fea0003800000 */
.L_x_296:
        /* <DEDUP_REMOVED lines=9> */
.L_x_299:
[----:B------:R-:W-:Y:S05]  /*b480*/  BSYNC B1 ;  /* 0x0000000000017941 */ /* 0x000fea0003800000 */
.L_x_298:
[----:B-----5:R-:W-:Y:S01]  /*b490*/  IMAD.U32 R11, R3, 0x10000, RZ ;  /* 0x00010000030b7824 */ /* 0x020fe200078e00ff */
[----:B--2---:R-:W-:Y:S01]  /*b4a0*/  IADD3 R10, P3, R160, R8, RZ ;  /* 0x00000008a00a7210 */ /* 0x004fe20007f7e0ff */
[----:B------:R-:W-:Y:S01]  /*b4b0*/  BSSY B1, `(.L_x_300) ;  /* 0x0000009000017945 */ /* 0x000fe20003800000 */
[----:B------:R-:W-:Y:S01]  /*b4c0*/  ISETP.GT.AND P2, PT, R0, 0x9, P1 ;  /* 0x000000090000780c */ /* 0x000fe20000f44270 */
[----:B------:R-:W-:-:S04]  /*b4d0*/  FMUL R11, R11, R16 ;  /* 0x000000100b0b7220 */ /* 0x000fc80000400000 */
[----:B------:R-:W-:-:S05]  /*b4e0*/  FFMA R11, R30, R2, R11 ;  /* 0x000000021e0b7223 */ /* 0x000fca000000000b */
[----:B------:R-:W-:Y:S01]  /*b4f0*/  F2FP.BF16.F32.PACK_AB R14, RZ, R11 ;  /* 0x0000000bff0e723e */ /* 0x000fe200000010ff */
[----:B------:R-:W-:-:S05]  /*b500*/  IMAD.X R11, R158, 0x1, R9, P3 ;  /* 0x000000019e0b7824 */ /* 0x000fca00018e0609 */
[----:B------:R2:W-:Y:S01]  /*b510*/  @P4 STG.E.U16 desc[UR36][R10.64+0x10], R14 ;  /* 0x0000100e0a004986 */ /* 0x0005e2000c101524 */
[----:B------:R-:W-:Y:S05]  /*b520*/  @!P2 BRA `(.L_x_301) ;  /* 0x000000000004a947 */ /* 0x000fea0003800000 */
[----:B------:R0:W5:Y:S02]  /*b530*/  LDG.E.LTC128B.U16 R3, desc[UR36][R12.64+0x12] ;  /* 0x000012240c037981 */ /* 0x000164000c1e1520 */
.L_x_301:
[----:B------:R-:W-:Y:S05]  /*b540*/  BSYNC B1 ;  /* 0x0000000000017941 */ /* 0x000fea0003800000 */
.L_x_300:
[----:B--2--5:R-:W-:Y:S01]  /*b550*/  IMAD.U32 R11, R3, 0x10000, RZ ;  /* 0x00010000030b7824 */ /* 0x024fe200078e00ff */
[----:B------:R-:W-:Y:S01]  /*b560*/  IADD3 R160, P3, P4, R160, R4, R161 ;  /* 0x00000004a0a07210 */ /* 0x000fe20007c7e0a1 */
[----:B------:R-:W-:Y:S01]  /*b570*/  BSSY B1, `(.L_x_302) ;  /* 0x0000009000017945 */ /* 0x000fe20003800000 */
[----:B------:R-:W-:Y:S01]  /*b580*/  ISETP.GT.AND P5, PT, R0, 0x10, P0 ;  /* 0x000000100000780c */ /* 0x000fe200007a4270 */
[----:B------:R-:W-:Y:S01]  /*b590*/  FMUL R10, R11, R16 ;  /* 0x000000100b0a7220 */ /* 0x000fe20000400000 */
[----:B------:R-:W-:-:S03]  /*b5a0*/  IADD3.X R161, R158, R5, R165, P3, P4 ;  /* 0x000000059ea17210 */ /* 0x000fc60001fe84a5 */
[----:B------:R-:W-:-:S05]  /*b5b0*/  FFMA R10, R31, R2, R10 ;  /* 0x000000021f0a7223 */ /* 0x000fca000000000a */
[----:B------:R-:W-:-:S05]  /*b5c0*/  F2FP.BF16.F32.PACK_AB R10, RZ, R10 ;  /* 0x0000000aff0a723e */ /* 0x000fca00000010ff */
[----:B------:R2:W-:Y:S01]  /*b5d0*/  @P2 STG.E.U16 desc[UR36][R160.64+0x12], R10 ;  /* 0x0000120aa0002986 */ /* 0x0005e2000c101524 */
[----:B------:R-:W-:Y:S05]  /*b5e0*/  @!P5 BRA `(.L_x_303) ;  /* 0x000000000004d947 */ /* 0x000fea0003800000 */
[----:B------:R0:W5:Y:S02]  /*b5f0*/  LDG.E.LTC128B.U16 R3, desc[UR36][R6.64+0x20] ;  /* 0x0000202406037981 */ /* 0x000164000c1e1520 */
.L_x_303:
[----:B------:R-:W-:Y:S05]  /*b600*/  BSYNC B1 ;  /* 0x0000000000017941 */ /* 0x000fea0003800000 */
.L_x_302:
[----:B-----5:R-:W-:Y:S01]  /*b610*/  IMAD.U32 R5, R3, 0x10000, RZ ;  /* 0x0001000003057824 */ /* 0x020fe200078e00ff */
        /* <DEDUP_REMOVED lines=8> */
.L_x_305:
[----:B------:R-:W-:Y:S05]  /*b6a0*/  BSYNC B1 ;  /* 0x0000000000017941 */ /* 0x000fea0003800000 */
.L_x_304:
[----:B0----5:R-:W-:Y:S01]  /*b6b0*/  IMAD.U32 R5, R3, 0x10000, RZ ;  /* 0x0001000003057824 */ /* 0x021fe200078e00ff */
        /* <DEDUP_REMOVED lines=8> */
.L_x_307:
[----:B------:R-:W-:Y:S05]  /*b740*/  BSYNC B1 ;  /* 0x0000000000017941 */ /* 0x000fea0003800000 */
.L_x_306:
[----:B-----5:R-:W-:Y:S01]  /*b750*/  SHF.L.U32 R5, R3, 0x10, RZ ;  /* 0x0000001003057819 */ /* 0x020fe200000006ff */
[----:B0-----:R-:W-:Y:S01]  /*b760*/  @P3 IMAD.MOV.U32 R4, RZ, RZ, R160 ;  /* 0x000000ffff043224 */ /* 0x001fe200078e00a0 */
[----:B------:R-:W-:Y:S01]  /*b770*/  ISETP.GT.AND P2, PT, R0, 0x11, P1 ;  /* 0x000000110000780c */ /* 0x000fe20000f44270 */
[----:B------:R-:W-:Y:S02]  /*b780*/  BSSY B1, `(.L_x_308) ;  /* 0x0000009000017945 */ /* 0x000fe40003800000 */
[----:B------:R-:W-:-:S04]  /*b790*/  FMUL R5, R5, R16 ;  /* 0x0000001005057220 */ /* 0x000fc80000400000 */
[----:B------:R-:W-:-:S05]  /*b7a0*/  FFMA R5, R34, R2, R5 ;  /* 0x0000000222057223 */ /* 0x000fca0000000005 */
[----:B------:R-:W-:-:S04]  /*b7b0*/  F2FP.BF16.F32.PACK_AB R5, RZ, R5 ;  /* 0x00000005ff05723e */ /* 0x000fc800000010ff */
[----:B--2---:R-:W-:Y:S01]  /*b7c0*/  PRMT R10, R5, 0x7610, R10 ;  /* 0x00007610050a7816 */ /* 0x004fe2000000000a */
[----:B------:R-:W-:-:S05]  /*b7d0*/  @P3 IMAD.MOV.U32 R5, RZ, RZ, R161 ;  /* 0x000000ffff053224 */ /* 0x000fca00078e00a1 */
[----:B------:R0:W-:Y:S01]  /*b7e0*/  @P3 STG.E.U16 desc[UR36][R4.64+0x20], R10 ;  /* 0x0000200a04003986 */ /* 0x0001e2000c101524 */
[----:B------:R-:W-:Y:S05]  /*b7f0*/  @!P2 BRA `(.L_x_309) ;  /* 0x000000000004a947 */ /* 0x000fea0003800000 */
[----:B------:R2:W5:Y:S02]  /*b800*/  LDG.E.LTC128B.U16 R3, desc[UR36][R12.64+0x22] ;  /* 0x000022240c037981 */ /* 0x000564000c1e1520 */
.L_x_309:
[----:B------:R-:W-:Y:S05]  /*b810*/  BSYNC B1 ;  /* 0x0000000000017941 */ /* 0x000fea0003800000 */
.L_x_308:
[----:B0----5:R-:W-:Y:S01]  /*b820*/  IMAD.U32 R5, R3, 0x10000, RZ ;  /* 0x0001000003057824 */ /* 0x021fe200078e00ff */
[----:B------:R-:W-:Y:S01]  /*b830*/  ISETP.GT.AND P3, PT, R0, 0x18, P0 ;  /* 0x000000180000780c */ /* 0x000fe20000764270 */
[----:B------:R-:W-:Y:S02]  /*b840*/  BSSY B1, `(.L_x_310) ;  /* 0x000000a000017945 */ /* 0x000fe40003800000 */
[----:B------:R-:W-:Y:S01]  /*b850*/  FMUL R4, R5, R16 ;  /* 0x0000001005047220 */ /* 0x000fe20000400000 */
[----:B------:R-:W-:-:S03]  /*b860*/  @P2 IMAD.MOV.U32 R5, RZ, RZ, R161 ;  /* 0x000000ffff052224 */ /* 0x000fc600078e00a1 */
[----:B------:R-:W-:-:S05]  /*b870*/  FFMA R4, R35, R2, R4 ;  /* 0x0000000223047223 */ /* 0x000fca0000000004 */
[----:B------:R-:W-:-:S04]  /*b880*/  F2FP.BF16.F32.PACK_AB R4, RZ, R4 ;  /* 0x00000004ff04723e */ /* 0x000fc800000010ff */
[----:B------:R-:W-:Y:S01]  /*b890*/  PRMT R10, R4, 0x7610, R10 ;  /* 0x00007610040a7816 */ /* 0x000fe2000000000a */
[----:B------:R-:W-:-:S05]  /*b8a0*/  @P2 IMAD.MOV.U32 R4, RZ, RZ, R160 ;  /* 0x000000ffff042224 */ /* 0x000fca00078e00a0 */
[----:B------:R0:W-:Y:S01]  /*b8b0*/  @P2 STG.E.U16 desc[UR36][R4.64+0x22], R10 ;  /* 0x0000220a04002986 */ /* 0x0001e2000c101524 */
[----:B------:R-:W-:Y:S05]  /*b8c0*/  @!P3 BRA `(.L_x_311) ;  /* 0x000000000004b947 */ /* 0x000fea0003800000 */
[----:B------:R0:W5:Y:S02]  /*b8d0*/  LDG.E.LTC128B.U16 R3, desc[UR36][R6.64+0x30] ;  /* 0x0000302406037981 */ /* 0x000164000c1e1520 */
.L_x_311:
[----:B------:R-:W-:Y:S05]  /*b8e0*/  BSYNC B1 ;  /* 0x0000000000017941 */ /* 0x000fea0003800000 */
.L_x_310:
        /* <DEDUP_REMOVED lines=9> */
.L_x_313:
[----:B------:R-:W-:Y:S05]  /*b980*/  BSYNC B1 ;  /* 0x0000000000017941 */ /* 0x000fea0003800000 */
.L_x_312:
        /* <DEDUP_REMOVED lines=9> */
.L_x_315:
[----:B------:R-:W-:Y:S05]  /*ba20*/  BSYNC B1 ;  /* 0x0000000000017941 */ /* 0x000fea0003800000 */
.L_x_314:
[----:B-----5:R-:W-:Y:S01]  /*ba30*/  IMAD.U32 R5, R3, 0x10000, RZ ;  /* 0x0001000003057824 */ /* 0x020fe200078e00ff */
[----:B0-----:R-:W-:Y:S01]  /*ba40*/  @P3 MOV R4, R160 ;  /* 0x000000a000043202 */ /* 0x001fe20000000f00 */
[----:B------:R-:W-:Y:S01]  /*ba50*/  BSSY B1, `(.L_x_316) ;  /* 0x000000a000017945 */ /* 0x000fe20003800000 */
[----:B------:R-:W-:Y:S01]  /*ba60*/  ISETP.GT.AND P2, PT, R0, 0x19, P1 ;  /* 0x000000190000780c */ /* 0x000fe20000f44270 */
[----:B------:R-:W-:-:S04]  /*ba70*/  FMUL R5, R5, R16 ;  /* 0x0000001005057220 */ /* 0x000fc80000400000 */
[----:B------:R-:W-:-:S05]  /*ba80*/  FFMA R5, R38, R2, R5 ;  /* 0x0000000226057223 */ /* 0x000fca0000000005 */
[----:B------:R-:W-:-:S04]  /*ba90*/  F2FP.BF16.F32.PACK_AB R5, RZ, R5 ;  /* 0x00000005ff05723e */ /* 0x000fc800000010ff */
[----:B------:R-:W-:Y:S01]  /*baa0*/  PRMT R10, R5, 0x7610, R10 ;  /* 0x00007610050a7816 */ /* 0x000fe2000000000a */
[----:B------:R-:W-:-:S05]  /*bab0*/  @P3 IMAD.MOV.U32 R5, RZ, RZ, R161 ;  /* 0x000000ffff053224 */ /* 0x000fca00078e00a1 */
[----:B------:R0:W-:Y:S01]  /*bac0*/  @P3 STG.E.U16 desc[UR36][R4.64+0x30], R10 ;  /* 0x0000300a04003986 */ /* 0x0001e2000c101524 */
[----:B------:R-:W-:Y:S05]  /*bad0*/  @!P2 BRA `(.L_x_317) ;  /* 0x000000000004a947 */ /* 0x000fea0003800000 */
[----:B------:R0:W5:Y:S02]  /*bae0*/  LDG.E.LTC128B.U16 R3, desc[UR36][R12.64+0x32] ;  /* 0x000032240c037981 */ /* 0x000164000c1e1520 */
.L_x_317:
[----:B------:R-:W-:Y:S05]  /*baf0*/  BSYNC B1 ;  /* 0x0000000000017941 */ /* 0x000fea0003800000 */
.L_x_316:
        /* <DEDUP_REMOVED lines=12> */
.L_x_319:
[----:B------:R-:W-:Y:S05]  /*bbc0*/  BSYNC B1 ;  /* 0x0000000000017941 */ /* 0x000fea0003800000 */
.L_x_318:
        /* <DEDUP_REMOVED lines=9> */
.L_x_321:
[----:B------:R-:W-:Y:S05]  /*bc60*/  BSYNC B1 ;  /* 0x0000000000017941 */ /* 0x000fea0003800000 */
.L_x_320:
        /* <DEDUP_REMOVED lines=9> */
.L_x_323:
[----:B------:R-:W-:Y:S05]  /*bd00*/  BSYNC B1 ;  /* 0x0000000000017941 */ /* 0x000fea0003800000 */
.L_x_322:
[----:B-----5:R-:W-:Y:S01]  /*bd10*/  IMAD.U32 R5, R3, 0x10000, RZ ;  /* 0x0001000003057824 */ /* 0x020fe200078e00ff */
[----:B------:R-:W-:Y:S01]  /*bd20*/  ISETP.GT.AND P2, PT, R0, 0x21, P1 ;  /* 0x000000210000780c */ /* 0x000fe20000f44270 */
[----:B0-----:R-:W-:Y:S01]  /*bd30*/  @P3 IMAD.MOV.U32 R4, RZ, RZ, R160 ;  /* 0x000000ffff043224 */ /* 0x001fe200078e00a0 */
[----:B------:R-:W-:Y:S01]  /*bd40*/  BSSY B1, `(.L_x_324) ;  /* 0x0000009000017945 */ /* 0x000fe20003800000 */
[----:B------:R-:W-:-:S04]  /*bd50*/  FMUL R5, R5, R16 ;  /* 0x0000001005057220 */ /* 0x000fc80000400000 */
[----:B------:R-:W-:-:S05]  /*bd60*/  FFMA R5, R42, R2, R5 ;  /* 0x000000022a057223 */ /* 0x000fca0000000005 */
[----:B------:R-:W-:-:S04]  /*bd70*/  F2FP.BF16.F32.PACK_AB R5, RZ, R5 ;  /* 0x00000005ff05723e */ /* 0x000fc800000010ff */
[----:B------:R-:W-:Y:S02]  /*bd80*/  PRMT R10, R5, 0x7610, R10 ;  /* 0x00007610050a7816 */ /* 0x000fe4000000000a */
[----:B------:R-:W-:-:S05]  /*bd90*/  @P3 MOV R5, R161 ;  /* 0x000000a100053202 */ /* 0x000fca0000000f00 */
[----:B------:R0:W-:Y:S01]  /*bda0*/  @P3 STG.E.U16 desc[UR36][R4.64+0x40], R10 ;  /* 0x0000400a04003986 */ /* 0x0001e2000c101524 */
[----:B------:R-:W-:Y:S05]  /*bdb0*/  @!P2 BRA `(.L_x_325) ;  /* 0x000000000004a947 */ /* 0x000fea0003800000 */
[----:B------:R0:W5:Y:S02]  /*bdc0*/  LDG.E.LTC128B.U16 R3, desc[UR36][R12.64+0x42] ;  /* 0x000042240c037981 */ /* 0x000164000c1e1520 */
.L_x_325:
[----:B------:R-:W-:Y:S05]  /*bdd0*/  BSYNC B1 ;  /* 0x0000000000017941 */ /* 0x000fea0003800000 */
.L_x_324:
        /* <DEDUP_REMOVED lines=12> */
.L_x_327:
[----:B------:R-:W-:Y:S05]  /*bea0*/  BSYNC B1 ;  /* 0x0000000000017941 */ /* 0x000fea0003800000 */
.L_x_326:
        /* <DEDUP_REMOVED lines=9> */
.L_x_329:
[----:B------:R-:W-:Y:S05]  /*bf40*/  BSYNC B1 ;  /* 0x0000000000017941 */ /* 0x000fea0003800000 */
.L_x_328:
        /* <DEDUP_REMOVED lines=9> */
.L_x_331:
[----:B------:R-:W-:Y:S05]  /*bfe0*/  BSYNC B1 ;  /* 0x0000000000017941 */ /* 0x000fea0003800000 */
.L_x_330:
[----:B-----5:R-:W-:Y:S01]  /*bff0*/  IMAD.U32 R5, R3, 0x10000, RZ ;  /* 0x0001000003057824 */ /* 0x020fe200078e00ff */
[----:B------:R-:W-:Y:S01]  /*c000*/  ISETP.GT.AND P2, PT, R0, 0x29, P1 ;  /* 0x000000290000780c */ /* 0x000fe20000f44270 */
[----:B0-----:R-:W-:Y:S01]  /*c010*/  @P3 IMAD.MOV.U32 R4, RZ, RZ, R160 ;  /* 0x000000ffff043224 */ /* 0x001fe200078e00a0 */
[----:B------:R-:W-:Y:S01]  /*c020*/  BSSY B1, `(.L_x_332) ;  /* 0x0000009000017945 */ /* 0x000fe20003800000 */
        /* <DEDUP_REMOVED lines=8> */
.L_x_333:
[----:B------:R-:W-:Y:S05]  /*c0b0*/  BSYNC B1 ;  /* 0x0000000000017941 */ /* 0x000fea0003800000 */
.L_x_332:
[----:B0----5:R-:W-:Y:S01]  /*c0c0*/  SHF.L.U32 R5, R3, 0x10, RZ ;  /* 0x0000001003057819 */ /* 0x021fe200000006ff */
[----:B------:R-:W-:Y:S01]  /*c0d0*/  BSSY B1, `(.L_x_334) ;  /* 0x000000b000017945 */ /* 0x000fe20003800000 */
[----:B------:R-:W-:-:S03]  /*c0e0*/  ISETP.GT.AND P3, PT, R0, 0x30, P0 ;  /* 0x000000300000780c */ /* 0x000fc60000764270 */
        /* <DEDUP_REMOVED lines=9> */
.L_x_335:
[----:B------:R-:W-:Y:S05]  /*c180*/  BSYNC B1 ;  /* 0x0000000000017941 */ /* 0x000fea0003800000 */
.L_x_334:
        /* <DEDUP_REMOVED lines=9> */
.L_x_337:
[----:B------:R-:W-:Y:S05]  /*c220*/  BSYNC B1 ;  /* 0x0000000000017941 */ /* 0x000fea0003800000 */
.L_x_336:
        /* <DEDUP_REMOVED lines=9> */
.L_x_339:
[----:B------:R-:W-:Y:S05]  /*c2c0*/  BSYNC B1 ;  /* 0x0000000000017941 */ /* 0x000fea0003800000 */
.L_x_338:
        /* <DEDUP_REMOVED lines=12> */
.L_x_341:
[----:B------:R-:W-:Y:S05]  /*c390*/  BSYNC B1 ;  /* 0x0000000000017941 */ /* 0x000fea0003800000 */
.L_x_340:
[----:B0----5:R-:W-:Y:S01]  /*c3a0*/  IMAD.U32 R5, R3, 0x10000, RZ ;  /* 0x0001000003057824 */ /* 0x021fe200078e00ff */
[----:B------:R-:W-:Y:S01]  /*c3b0*/  ISETP.GT.AND P3, PT, R0, 0x38, P0 ;  /* 0x000000380000780c */ /* 0x000fe20000764270 */
[----:B------:R-:W-:Y:S02]  /*c3c0*/  BSSY B1, `(.L_x_342) ;  /* 0x000000a000017945 */ /* 0x000fe40003800000 */
[----:B------:R-:W-:Y:S01]  /*c3d0*/  FMUL R4, R5, R16 ;  /* 0x0000001005047220 */ /* 0x000fe20000400000 */
[----:B------:R-:W-:-:S03]  /*c3e0*/  @P2 IMAD.MOV.U32 R5, RZ, RZ, R161 ;  /* 0x000000ffff052224 */ /* 0x000fc600078e00a1 */
[----:B------:R-:W-:-:S05]  /*c3f0*/  FFMA R4, R51, R2, R4 ;  /* 0x0000000233047223 */ /* 0x000fca0000000004 */
[----:B------:R-:W-:-:S04]  /*c400*/  F2FP.BF16.F32.PACK_AB R4, RZ, R4 ;  /* 0x00000004ff04723e */ /* 0x000fc800000010ff */
[----:B------:R-:W-:Y:S02]  /*c410*/  PRMT R10, R4, 0x7610, R10 ;  /* 0x00007610040a7816 */ /* 0x000fe4000000000a */
[----:B------:R-:W-:-:S05]  /*c420*/  @P2 MOV R4, R160 ;  /* 0x000000a000042202 */ /* 0x000fca0000000f00 */
[----:B------:R0:W-:Y:S01]  /*c430*/  @P2 STG.E.U16 desc[UR36][R4.64+0x62], R10 ;  /* 0x0000620a04002986 */ /* 0x0001e2000c101524 */
[----:B------:R-:W-:Y:S05]  /*c440*/  @!P3 BRA `(.L_x_343) ;  /* 0x000000000004b947 */ /* 0x000fea0003800000 */
[----:B------:R0:W5:Y:S02]  /*c450*/  LDG.E.LTC128B.U16 R3, desc[UR36][R6.64+0x70] ;  /* 0x0000702406037981 */ /* 0x000164000c1e1520 */
.L_x_343:
[----:B------:R-:W-:Y:S05]  /*c460*/  BSYNC B1 ;  /* 0x0000000000017941 */ /* 0x000fea0003800000 */
.L_x_342:
        /* <DEDUP_REMOVED lines=9> */
.L_x_345:
[----:B------:R-:W-:Y:S05]  /*c500*/  BSYNC B1 ;  /* 0x0000000000017941 */ /* 0x000fea0003800000 */
.L_x_344:
        /* <DEDUP_REMOVED lines=9> */
.L_x_347:
[----:B------:R-:W-:Y:S05]  /*c5a0*/  BSYNC B1 ;  /* 0x0000000000017941 */ /* 0x000fea0003800000 */
.L_x_346:
        /* <DEDUP_REMOVED lines=12> */
.L_x_349:
[----:B------:R-:W-:Y:S05]  /*c670*/  BSYNC B1 ;  /* 0x0000000000017941 */ /* 0x000fea0003800000 */
.L_x_348:
[----:B0----5:R-:W-:Y:S01]  /*c680*/  IMAD.U32 R5, R3, 0x10000, RZ ;  /* 0x0001000003057824 */ /* 0x021fe200078e00ff */
[----:B------:R-:W-:Y:S01]  /*c690*/  ISETP.GT.AND P3, PT, R0, 0x40, P0 ;  /* 0x000000400000780c */ /* 0x000fe20000764270 */
[----:B------:R-:W-:Y:S02]  /*c6a0*/  BSSY B1, `(.L_x_350) ;  /* 0x000000a000017945 */ /* 0x000fe40003800000 */
[----:B------:R-:W-:Y:S01]  /*c6b0*/  FMUL R4, R5, R16 ;  /* 0x0000001005047220 */ /* 0x000fe20000400000 */
[----:B------:R-:W-:-:S03]  /*c6c0*/  @P2 MOV R5, R161 ;  /* 0x000000a100052202 */ /* 0x000fc60000000f00 */
[----:B------:R-:W-:-:S05]  /*c6d0*/  FFMA R4, R55, R2, R4 ;  /* 0x0000000237047223 */ /* 0x000fca0000000004 */
[----:B------:R-:W-:-:S04]  /*c6e0*/  F2FP.BF16.F32.PACK_AB R4, RZ, R4 ;  /* 0x00000004ff04723e */ /* 0x000fc800000010ff */
[----:B------:R-:W-:Y:S01]  /*c6f0*/  PRMT R10, R4, 0x7610, R10 ;  /* 0x00007610040a7816 */ /* 0x000fe2000000000a */
[----:B------:R-:W-:-:S05]  /*c700*/  @P2 IMAD.MOV.U32 R4, RZ, RZ, R160 ;  /* 0x000000ffff042224 */ /* 0x000fca00078e00a0 */
[----:B------:R0:W-:Y:S01]  /*c710*/  @P2 STG.E.U16 desc[UR36][R4.64+0x72], R10 ;  /* 0x0000720a04002986 */ /* 0x0001e2000c101524 */
[----:B------:R-:W-:Y:S05]  /*c720*/  @!P3 BRA `(.L_x_351) ;  /* 0x000000000004b947 */ /* 0x000fea0003800000 */
[----:B------:R0:W5:Y:S02]  /*c730*/  LDG.E.LTC128B.U16 R3, desc[UR36][R6.64+0x80] ;  /* 0x0000802406037981 */ /* 0x000164000c1e1520 */
.L_x_351:
[----:B------:R-:W-:Y:S05]  /*c740*/  BSYNC B1 ;  /* 0x0000000000017941 */ /* 0x000fea0003800000 */
.L_x_350:
        /* <DEDUP_REMOVED lines=9> */
.L_x_353:
[----:B------:R-:W-:Y:S05]  /*c7e0*/  BSYNC B1 ;  /* 0x0000000000017941 */ /* 0x000fea0003800000 */
.L_x_352:
        /* <DEDUP_REMOVED lines=9> */
.L_x_355:
[----:B------:R-:W-:Y:S05]  /*c880*/  BSYNC B1 ;  /* 0x0000000000017941 */ /* 0x000fea0003800000 */
.L_x_354:
        /* <DEDUP_REMOVED lines=12> */
.L_x_357:
[----:B------:R-:W-:Y:S05]  /*c950*/  BSYNC B1 ;  /* 0x0000000000017941 */ /* 0x000fea0003800000 */
.L_x_356:
        /* <DEDUP_REMOVED lines=12> */
.L_x_359:
[----:B------:R-:W-:Y:S05]  /*ca20*/  BSYNC B1 ;  /* 0x0000000000017941 */ /* 0x000fea0003800000 */
.L_x_358:
[----:B0----5:R-:W-:Y:S01]  /*ca30*/  SHF.L.U32 R5, R3, 0x10, RZ ;  /* 0x0000001003057819 */ /* 0x021fe200000006ff */
[----:B------:R-:W-:Y:S01]  /*ca40*/  BSSY B1, `(.L_x_360) ;  /* 0x0000008000017945 */ /* 0x000fe20003800000 */
[----:B------:R-:W-:-:S03]  /*ca50*/  ISETP.GT.AND P2, PT, R0, 0x49, P0 ;  /* 0x000000490000780c */ /* 0x000fc60000744270 */
[----:B------:R-:W-:-:S04]  /*ca60*/  FMUL R5, R5, R16 ;  /* 0x0000001005057220 */ /* 0x000fc80000400000 */
[----:B------:R-:W-:-:S05]  /*ca70*/  FFMA R5, R60, R2, R5 ;  /* 0x000000023c057223 */ /* 0x000fca0000000005 */
[----:B------:R-:W-:-:S05]  /*ca80*/  F2FP.BF16.F32.PACK_AB R5, RZ, R5 ;  /* 0x00000005ff05723e */ /* 0x000fca00000010ff */
[----:B------:R0:W-:Y:S01]  /*ca90*/  @P3 STG.E.U16 desc[UR36][R8.64+0x90], R5 ;  /* 0x0000900508003986 */ /* 0x0001e2000c101524 */
[----:B------:R-:W-:Y:S05]  /*caa0*/  @!P2 BRA `(.L_x_361) ;  /* 0x000000000004a947 */ /* 0x000fea0003800000 */
[----:B------:R0:W5:Y:S02]  /*cab0*/  LDG.E.LTC128B.U16 R3, desc[UR36][R6.64+0x92] ;  /* 0x0000922406037981 */ /* 0x000164000c1e1520 */
.L_x_361:
[----:B------:R-:W-:Y:S05]  /*cac0*/  BSYNC B1 ;  /* 0x0000000000017941 */ /* 0x000fea0003800000 */
.L_x_360:
        /* <DEDUP_REMOVED lines=9> */
.L_x_363:
[----:B------:R-:W-:Y:S05]  /*cb60*/  BSYNC B1 ;  /* 0x0000000000017941 */ /* 0x000fea0003800000 */
.L_x_362:
        /* <DEDUP_REMOVED lines=12> */
.L_x_365:
[----:B------:R-:W-:Y:S05]  /*cc30*/  BSYNC B1 ;  /* 0x0000000000017941 */ /* 0x000fea0003800000 */
.L_x_364:
        /* <DEDUP_REMOVED lines=12> */
.L_x_367:
[----:B------:R-:W-:Y:S05]  /*cd00*/  BSYNC B1 ;  /* 0x0000000000017941 */ /* 0x000fea0003800000 */
.L_x_366:
        /* <DEDUP_REMOVED lines=9> */
.L_x_369:
[----:B------:R-:W-:Y:S05]  /*cda0*/  BSYNC B1 ;  /* 0x0000000000017941 */ /* 0x000fea0003800000 */
.L_x_368:
        /* <DEDUP_REMOVED lines=9> */
.L_x_371:
[----:B------:R-:W-:Y:S05]  /*ce40*/  BSYNC B1 ;  /* 0x0000000000017941 */ /* 0x000fea0003800000 */
.L_x_370:
        /* <DEDUP_REMOVED lines=12> */
.L_x_373:
[----:B------:R-:W-:Y:S05]  /*cf10*/  BSYNC B1 ;  /* 0x0000000000017941 */ /* 0x000fea0003800000 */
.L_x_372:
        /* <DEDUP_REMOVED lines=12> */
.L_x_375:
[----:B------:R-:W-:Y:S05]  /*cfe0*/  BSYNC B1 ;  /* 0x0000000000017941 */ /* 0x000fea0003800000 */
.L_x_374:
        /* <DEDUP_REMOVED lines=9> */
.L_x_377:
[----:B------:R-:W-:Y:S05]  /*d080*/  BSYNC B1 ;  /* 0x0000000000017941 */ /* 0x000fea0003800000 */
.L_x_376:
        /* <DEDUP_REMOVED lines=9> */
.L_x_379:
[----:B------:R-:W-:Y:S05]  /*d120*/  BSYNC B1 ;  /* 0x0000000000017941 */ /* 0x000fea0003800000 */
.L_x_378:
[----:B-----5:R-:W-:Y:S01]  /*d130*/  SHF.L.U32 R5, R3, 0x10, RZ ;  /* 0x0000001003057819 */ /* 0x020fe200000006ff */
[----:B0-----:R-:W-:Y:S01]  /*d140*/  @P3 IMAD.MOV.U32 R4, RZ, RZ, R160 ;  /* 0x000000ffff043224 */ /* 0x001fe200078e00a0 */
[----:B------:R-:W-:Y:S01]  /*d150*/  ISETP.GT.AND P2, PT, R0, 0x59, P1 ;  /* 0x000000590000780c */ /* 0x000fe20000f44270 */
[----:B------:R-:W-:Y:S02]  /*d160*/  BSSY B1, `(.L_x_380) ;  /* 0x0000009000017945 */ /* 0x000fe40003800000 */
        /* <DEDUP_REMOVED lines=8> */
.L_x_381:
[----:B------:R-:W-:Y:S05]  /*d1f0*/  BSYNC B1 ;  /* 0x0000000000017941 */ /* 0x000fea0003800000 */
.L_x_380:
        /* <DEDUP_REMOVED lines=12> */
.L_x_383:
[----:B------:R-:W-:Y:S05]  /*d2c0*/  BSYNC B1 ;  /* 0x0000000000017941 */ /* 0x000fea0003800000 */
.L_x_382:
        /* <DEDUP_REMOVED lines=9> */
.L_x_385:
[----:B------:R-:W-:Y:S05]  /*d360*/  BSYNC B1 ;  /* 0x0000000000017941 */ /* 0x000fea0003800000 */
.L_x_384:
        /* <DEDUP_REMOVED lines=9> */
.L_x_387:
[----:B------:R-:W-:Y:S05]  /*d400*/  BSYNC B1 ;  /* 0x0000000000017941 */ /* 0x000fea0003800000 */
.L_x_386:
        /* <DEDUP_REMOVED lines=12> */
.L_x_389:
[----:B------:R-:W-:Y:S05]  /*d4d0*/  BSYNC B1 ;  /* 0x0000000000017941 */ /* 0x000fea0003800000 */
.L_x_388:
        /* <DEDUP_REMOVED lines=12> */
.L_x_391:
[----:B------:R-:W-:Y:S05]  /*d5a0*/  BSYNC B1 ;  /* 0x0000000000017941 */ /* 0x000fea0003800000 */
.L_x_390:
        /* <DEDUP_REMOVED lines=9> */
.L_x_393:
[----:B------:R-:W-:Y:S05]  /*d640*/  BSYNC B1 ;  /* 0x0000000000017941 */ /* 0x000fea0003800000 */
.L_x_392:
        /* <DEDUP_REMOVED lines=9> */
.L_x_395:
[----:B------:R-:W-:Y:S05]  /*d6e0*/  BSYNC B1 ;  /* 0x0000000000017941 */ /* 0x000fea0003800000 */
.L_x_394:
        /* <DEDUP_REMOVED lines=12> */
.L_x_397:
[----:B------:R-:W-:Y:S05]  /*d7b0*/  BSYNC B1 ;  /* 0x0000000000017941 */ /* 0x000fea0003800000 */
.L_x_396:
        /* <DEDUP_REMOVED lines=12> */
.L_x_399:
[----:B------:R-:W-:Y:S05]  /*d880*/  BSYNC B1 ;  /* 0x0000000000017941 */ /* 0x000fea0003800000 */
.L_x_398:
        /* <DEDUP_REMOVED lines=9> */
.L_x_401:
[----:B------:R-:W-:Y:S05]  /*d920*/  BSYNC B1 ;  /* 0x0000000000017941 */ /* 0x000fea0003800000 */
.L_x_400:
        /* <DEDUP_REMOVED lines=9> */
.L_x_403:
[----:B------:R-:W-:Y:S05]  /*d9c0*/  BSYNC B1 ;  /* 0x0000000000017941 */ /* 0x000fea0003800000 */
.L_x_402:
        /* <DEDUP_REMOVED lines=12> */
.L_x_405:
[----:B------:R-:W-:Y:S05]  /*da90*/  BSYNC B1 ;  /* 0x0000000000017941 */ /* 0x000fea0003800000 */
.L_x_404:
        /* <DEDUP_REMOVED lines=12> */
.L_x_407:
[----:B------:R-:W-:Y:S05]  /*db60*/  BSYNC B1 ;  /* 0x0000000000017941 */ /* 0x000fea0003800000 */
.L_x_406:
        /* <DEDUP_REMOVED lines=9> */
.L_x_409:
[----:B------:R-:W-:Y:S05]  /*dc00*/  BSYNC B1 ;  /* 0x0000000000017941 */ /* 0x000fea0003800000 */
.L_x_408:
        /* <DEDUP_REMOVED lines=9> */
.L_x_411:
[----:B------:R-:W-:Y:S05]  /*dca0*/  BSYNC B1 ;  /* 0x0000000000017941 */ /* 0x000fea0003800000 */
.L_x_410:
        /* <DEDUP_REMOVED lines=12> */
.L_x_413:
[----:B------:R-:W-:Y:S05]  /*dd70*/  BSYNC B1 ;  /* 0x0000000000017941 */ /* 0x000fea0003800000 */
.L_x_412:
        /* <DEDUP_REMOVED lines=12> */
.L_x_415:
[----:B------:R-:W-:Y:S05]  /*de40*/  BSYNC B1 ;  /* 0x0000000000017941 */ /* 0x000fea0003800000 */
.L_x_414:
        /* <DEDUP_REMOVED lines=9> */
.L_x_417:
[----:B------:R-:W-:Y:S05]  /*dee0*/  BSYNC B1 ;  /* 0x0000000000017941 */ /* 0x000fea0003800000 */
.L_x_416:
        /* <DEDUP_REMOVED lines=9> */
.L_x_419:
[----:B------:R-:W-:Y:S05]  /*df80*/  BSYNC B1 ;  /* 0x0000000000017941 */ /* 0x000fea0003800000 */
.L_x_418:
        /* <DEDUP_REMOVED lines=12> */
.L_x_421:
[----:B------:R-:W-:Y:S05]  /*e050*/  BSYNC B1 ;  /* 0x0000000000017941 */ /* 0x000fea0003800000 */
.L_x_420:
        /* <DEDUP_REMOVED lines=12> */
.L_x_423:
[----:B------:R-:W-:Y:S05]  /*e120*/  BSYNC B1 ;  /* 0x0000000000017941 */ /* 0x000fea0003800000 */
.L_x_422:
        /* <DEDUP_REMOVED lines=9> */
.L_x_425:
[----:B------:R-:W-:Y:S05]  /*e1c0*/  BSYNC B1 ;  /* 0x0000000000017941 */ /* 0x000fea0003800000 */
.L_x_424:
        /* <DEDUP_REMOVED lines=9> */
.L_x_427:
[----:B------:R-:W-:Y:S05]  /*e260*/  BSYNC B1 ;  /* 0x0000000000017941 */ /* 0x000fea0003800000 */
.L_x_426:
        /* <DEDUP_REMOVED lines=12> */
.L_x_429:
[----:B------:R-:W-:Y:S05]  /*e330*/  BSYNC B1 ;  /* 0x0000000000017941 */ /* 0x000fea0003800000 */
.L_x_428:
        /* <DEDUP_REMOVED lines=12> */
.L_x_431:
[----:B------:R-:W-:Y:S05]  /*e400*/  BSYNC B1 ;  /* 0x0000000000017941 */ /* 0x000fea0003800000 */
.L_x_430:
        /* <DEDUP_REMOVED lines=9> */
.L_x_433:
[----:B------:R-:W-:Y:S05]  /*e4a0*/  BSYNC B1 ;  /* 0x0000000000017941 */ /* 0x000fea0003800000 */
.L_x_432:
        /* <DEDUP_REMOVED lines=9> */
.L_x_435:
[----:B------:R-:W-:Y:S05]  /*e540*/  BSYNC B1 ;  /* 0x0000000000017941 */ /* 0x000fea0003800000 */
.L_x_434:
        /* <DEDUP_REMOVED lines=12> */
.L_x_437:
[----:B------:R-:W-:Y:S05]  /*e610*/  BSYNC B1 ;  /* 0x0000000000017941 */ /* 0x000fea0003800000 */
.L_x_436:
        /* <DEDUP_REMOVED lines=12> */
.L_x_439:
[----:B------:R-:W-:Y:S05]  /*e6e0*/  BSYNC B1 ;  /* 0x0000000000017941 */ /* 0x000fea0003800000 */
.L_x_438:
        /* <DEDUP_REMOVED lines=9> */
.L_x_441:
[----:B------:R-:W-:Y:S05]  /*e780*/  BSYNC B1 ;  /* 0x0000000000017941 */ /* 0x000fea0003800000 */
.L_x_440:
        /* <DEDUP_REMOVED lines=9> */
.L_x_443:
[----:B------:R-:W-:Y:S05]  /*e820*/  BSYNC B1 ;  /* 0x0000000000017941 */ /* 0x000fea0003800000 */
.L_x_442:
        /* <DEDUP_REMOVED lines=12> */
.L_x_445:
[----:B------:R-:W-:Y:S05]  /*e8f0*/  BSYNC B1 ;  /* 0x0000000000017941 */ /* 0x000fea0003800000 */
.L_x_444:
        /* <DEDUP_REMOVED lines=12> */
.L_x_447:
[----:B------:R-:W-:Y:S05]  /*e9c0*/  BSYNC B1 ;  /* 0x0000000000017941 */ /* 0x000fea0003800000 */
.L_x_446:
        /* <DEDUP_REMOVED lines=9> */
.L_x_449:
[----:B------:R-:W-:Y:S05]  /*ea60*/  BSYNC B1 ;  /* 0x0000000000017941 */ /* 0x000fea0003800000 */
.L_x_448:
        /* <DEDUP_REMOVED lines=9> */
.L_x_451:
[----:B------:R-:W-:Y:S05]  /*eb00*/  BSYNC B1 ;  /* 0x0000000000017941 */ /* 0x000fea0003800000 */
.L_x_450:
        /* <DEDUP_REMOVED lines=12> */
.L_x_453:
[----:B------:R-:W-:Y:S05]  /*ebd0*/  BSYNC B1 ;  /* 0x0000000000017941 */ /* 0x000fea0003800000 */
.L_x_452:
        /* <DEDUP_REMOVED lines=12> */
.L_x_455:
[----:B------:R-:W-:Y:S05]  /*eca0*/  BSYNC B1 ;  /* 0x0000000000017941 */ /* 0x000fea0003800000 */
.L_x_454:
        /* <DEDUP_REMOVED lines=9> */
.L_x_457:
[----:B------:R-:W-:Y:S05]  /*ed40*/  BSYNC B1 ;  /* 0x0000000000017941 */ /* 0x000fea0003800000 */
.L_x_456:
        /* <DEDUP_REMOVED lines=9> */
.L_x_459:
[----:B------:R-:W-:Y:S05]  /*ede0*/  BSYNC B1 ;  /* 0x0000000000017941 */ /* 0x000fea0003800000 */
.L_x_458:
        /* <DEDUP_REMOVED lines=12> */
.L_x_461:
[----:B------:R-:W-:Y:S05]  /*eeb0*/  BSYNC B1 ;  /* 0x0000000000017941 */ /* 0x000fea0003800000 */
.L_x_460:
        /* <DEDUP_REMOVED lines=12> */
.L_x_463:
[----:B------:R-:W-:Y:S05]  /*ef80*/  BSYNC B1 ;  /* 0x0000000000017941 */ /* 0x000fea0003800000 */
.L_x_462:
        /* <DEDUP_REMOVED lines=9> */
.L_x_465:
[----:B------:R-:W-:Y:S05]  /*f020*/  BSYNC B1 ;  /* 0x0000000000017941 */ /* 0x000fea0003800000 */
.L_x_464:
        /* <DEDUP_REMOVED lines=9> */
.L_x_467:
[----:B------:R-:W-:Y:S05]  /*f0c0*/  BSYNC B1 ;  /* 0x0000000000017941 */ /* 0x000fea0003800000 */
.L_x_466:
        /* <DEDUP_REMOVED lines=12> */
.L_x_469:
[----:B------:R-:W-:Y:S05]  /*f190*/  BSYNC B1 ;  /* 0x0000000000017941 */ /* 0x000fea0003800000 */
.L_x_468:
        /* <DEDUP_REMOVED lines=12> */
.L_x_471:
[----:B------:R-:W-:Y:S05]  /*f260*/  BSYNC B1 ;  /* 0x0000000000017941 */ /* 0x000fea0003800000 */
.L_x_470:
        /* <DEDUP_REMOVED lines=9> */
.L_x_473:
[----:B------:R-:W-:Y:S05]  /*f300*/  BSYNC B1 ;  /* 0x0000000000017941 */ /* 0x000fea0003800000 */
.L_x_472:
        /* <DEDUP_REMOVED lines=9> */
.L_x_475:
[----:B------:R-:W-:Y:S05]  /*f3a0*/  BSYNC B1 ;  /* 0x0000000000017941 */ /* 0x000fea0003800000 */
.L_x_474:
        /* <DEDUP_REMOVED lines=12> */
.L_x_477:
[----:B------:R-:W-:Y:S05]  /*f470*/  BSYNC B1 ;  /* 0x0000000000017941 */ /* 0x000fea0003800000 */
.L_x_476:
        /* <DEDUP_REMOVED lines=12> */
.L_x_479:
[----:B------:R-:W-:Y:S05]  /*f540*/  BSYNC B1 ;  /* 0x0000000000017941 */ /* 0x000fea0003800000 */
.L_x_478:
        /* <DEDUP_REMOVED lines=9> */
.L_x_481:
[----:B------:R-:W-:Y:S05]  /*f5e0*/  BSYNC B1 ;  /* 0x0000000000017941 */ /* 0x000fea0003800000 */
.L_x_480:
        /* <DEDUP_REMOVED lines=9> */
.L_x_483:
[----:B------:R-:W-:Y:S05]  /*f680*/  BSYNC B1 ;  /* 0x0000000000017941 */ /* 0x000fea0003800000 */
.L_x_482:
        /* <DEDUP_REMOVED lines=12> */
.L_x_485:
[----:B------:R-:W-:Y:S05]  /*f750*/  BSYNC B1 ;  /* 0x0000000000017941 */ /* 0x000fea0003800000 */
.L_x_484:
        /* <DEDUP_REMOVED lines=12> */
.L_x_487:
[----:B------:R-:W-:Y:S05]  /*f820*/  BSYNC B1 ;  /* 0x0000000000017941 */ /* 0x000fea0003800000 */
.L_x_486:
        /* <DEDUP_REMOVED lines=9> */
.L_x_489:
[----:B------:R-:W-:Y:S05]  /*f8c0*/  BSYNC B1 ;  /* 0x0000000000017941 */ /* 0x000fea0003800000 */
.L_x_488:
        /* <DEDUP_REMOVED lines=9> */
.L_x_491:
[----:B------:R-:W-:Y:S05]  /*f960*/  BSYNC B1 ;  /* 0x0000000000017941 */ /* 0x000fea0003800000 */
.L_x_490:
        /* <DEDUP_REMOVED lines=12> */
.L_x_493:
[----:B------:R-:W-:Y:S05]  /*fa30*/  BSYNC B1 ;  /* 0x0000000000017941 */ /* 0x000fea0003800000 */
.L_x_492:
        /* <DEDUP_REMOVED lines=12> */
.L_x_495:
[----:B------:R-:W-:Y:S05]  /*fb00*/  BSYNC B1 ;  /* 0x0000000000017941 */ /* 0x000fea0003800000 */
.L_x_494:
        /* <DEDUP_REMOVED lines=9> */
.L_x_497:
[----:B------:R-:W-:Y:S05]  /*fba0*/  BSYNC B1 ;  /* 0x0000000000017941 */ /* 0x000fea0003800000 */
.L_x_496:
        /* <DEDUP_REMOVED lines=9> */
.L_x_499:
[----:B------:R-:W-:Y:S05]  /*fc40*/  BSYNC B1 ;  /* 0x0000000000017941 */ /* 0x000fea0003800000 */
.L_x_498:
        /* <DEDUP_REMOVED lines=12> */
.L_x_501:
[----:B------:R-:W-:Y:S05]  /*fd10*/  BSYNC B1 ;  /* 0x0000000000017941 */ /* 0x000fea0003800000 */
.L_x_500:
        /* <DEDUP_REMOVED lines=12> */
.L_x_503:
[----:B------:R-:W-:Y:S05]  /*fde0*/  BSYNC B1 ;  /* 0x0000000000017941 */ /* 0x000fea0003800000 */
.L_x_502:
        /* <DEDUP_REMOVED lines=9> */
.L_x_505:
[----:B------:R-:W-:Y:S05]  /*fe80*/  BSYNC B1 ;  /* 0x0000000000017941 */ /* 0x000fea0003800000 */
.L_x_504:
        /* <DEDUP_REMOVED lines=9> */
.L_x_507:
[----:B------:R-:W-:Y:S05]  /*ff20*/  BSYNC B1 ;  /* 0x0000000000017941 */ /* 0x000fea0003800000 */
.L_x_506:
        /* <DEDUP_REMOVED lines=12> */
.L_x_509:
[----:B------:R-:W-:Y:S05]  /*fff0*/  BSYNC B1 ;  /* 0x0000000000017941 */ /* 0x000fea0003800000 */
.L_x_508:
        /* <DEDUP_REMOVED lines=12> */
.L_x_511:
[----:B------:R-:W-:Y:S05]  /*100c0*/  BSYNC B1 ;  /* 0x0000000000017941 */ /* 0x000fea0003800000 */
.L_x_510:
        /* <DEDUP_REMOVED lines=9> */
.L_x_513:
[----:B------:R-:W-:Y:S05]  /*10160*/  BSYNC B1 ;  /* 0x0000000000017941 */ /* 0x000fea0003800000 */
.L_x_512:
        /* <DEDUP_REMOVED lines=9> */
.L_x_515:
[----:B------:R-:W-:Y:S05]  /*10200*/  BSYNC B1 ;  /* 0x0000000000017941 */ /* 0x000fea0003800000 */
.L_x_514:
        /* <DEDUP_REMOVED lines=12> */
.L_x_517:
[----:B------:R-:W-:Y:S05]  /*102d0*/  BSYNC B1 ;  /* 0x0000000000017941 */ /* 0x000fea0003800000 */
.L_x_516:
        /* <DEDUP_REMOVED lines=12> */
.L_x_519:
[----:B------:R-:W-:Y:S05]  /*103a0*/  BSYNC B1 ;  /* 0x0000000000017941 */ /* 0x000fea0003800000 */
.L_x_518:
        /* <DEDUP_REMOVED lines=9> */
.L_x_521:
[----:B------:R-:W-:Y:S05]  /*10440*/  BSYNC B1 ;  /* 0x0000000000017941 */ /* 0x000fea0003800000 */
.L_x_520:
        /* <DEDUP_REMOVED lines=9> */
.L_x_523:
[----:B------:R-:W-:Y:S05]  /*104e0*/  BSYNC B1 ;  /* 0x0000000000017941 */ /* 0x000fea0003800000 */
.L_x_522:
        /* <DEDUP_REMOVED lines=12> */
.L_x_525:
[----:B------:R-:W-:Y:S05]  /*105b0*/  BSYNC B1 ;  /* 0x0000000000017941 */ /* 0x000fea0003800000 */
.L_x_524:
        /* <DEDUP_REMOVED lines=12> */
.L_x_527:
[----:B------:R-:W-:Y:S05]  /*10680*/  BSYNC B1 ;  /* 0x0000000000017941 */ /* 0x000fea0003800000 */
.L_x_526:
        /* <DEDUP_REMOVED lines=9> */
.L_x_529:
[----:B------:R-:W-:Y:S05]  /*10720*/  BSYNC B1 ;  /* 0x0000000000017941 */ /* 0x000fea0003800000 */
.L_x_528:
        /* <DEDUP_REMOVED lines=9> */
.L_x_531:
[----:B------:R-:W-:Y:S05]  /*107c0*/  BSYNC B1 ;  /* 0x0000000000017941 */ /* 0x000fea0003800000 */
.L_x_530:
        /* <DEDUP_REMOVED lines=12> */
.L_x_533:
[----:B------:R-:W-:Y:S05]  /*10890*/  BSYNC B1 ;  /* 0x0000000000017941 */ /* 0x000fea0003800000 */
.L_x_532:
        /* <DEDUP_REMOVED lines=12> */
.L_x_535:
[----:B------:R-:W-:Y:S05]  /*10960*/  BSYNC B1 ;  /* 0x0000000000017941 */ /* 0x000fea0003800000 */
.L_x_534:
        /* <DEDUP_REMOVED lines=9> */
.L_x_537:
[----:B------:R-:W-:Y:S05]  /*10a00*/  BSYNC B1 ;  /* 0x0000000000017941 */ /* 0x000fea0003800000 */
.L_x_536:
        /* <DEDUP_REMOVED lines=9> */
.L_x_539:
[----:B------:R-:W-:Y:S05]  /*10aa0*/  BSYNC B1 ;  /* 0x0000000000017941 */ /* 0x000fea0003800000 */
.L_x_538:
[----:B-----5:R-:W-:Y:S01]  /*10ab0*/  IMAD.U32 R5, R3, 0x10000, RZ ;  /* 0x0001000003057824 */ /* 0x020fe200078e00ff */
[----:B------:R-:W-:Y:S01]  /*10ac0*/  ISETP.GT.AND P1, PT, R0, 0xf9, P1 ;  /* 0x000000f90000780c */ /* 0x000fe20000f24270 */
[----:B0-----:R-:W-:Y:S01]  /*10ad0*/  @P2 IMAD.MOV.U32 R4, RZ, RZ, R160 ;  /* 0x000000ffff042224 */ /* 0x001fe200078e00a0 */
[----:B------:R-:W-:Y:S01]  /*10ae0*/  BSSY B1, `(.L_x_540) ;  /* 0x0000009000017945 */ /* 0x000fe20003800000 */
[----:B------:R-:W-:-:S04]  /*10af0*/  FMUL R5, R5, R16 ;  /* 0x0000001005057220 */ /* 0x000fc80000400000 */
[----:B------:R-:W-:-:S05]  /*10b00*/  FFMA R5, R150, R2, R5 ;  /* 0x0000000296057223 */ /* 0x000fca0000000005 */
[----:B------:R-:W-:-:S04]  /*10b10*/  F2FP.BF16.F32.PACK_AB R5, RZ, R5 ;  /* 0x00000005ff05723e */ /* 0x000fc800000010ff */
[----:B-1--4-:R-:W-:Y:S02]  /*10b20*/  PRMT R6, R5, 0x7610, R6 ;  /* 0x0000761005067816 */ /* 0x012fe40000000006 */
[----:B------:R-:W-:-:S05]  /*10b30*/  @P2 MOV R5, R161 ;  /* 0x000000a100052202 */ /* 0x000fca0000000f00 */
[----:B------:R0:W-:Y:S01]  /*10b40*/  @P2 STG.E.U16 desc[UR36][R4.64+0x1f0], R6 ;  /* 0x0001f00604002986 */ /* 0x0001e2000c101524 */
[----:B------:R-:W-:Y:S05]  /*10b50*/  @!P1 BRA `(.L_x_541) ;  /* 0x0000000000049947 */ /* 0x000fea0003800000 */
[----:B------:R1:W5:Y:S02]  /*10b60*/  LDG.E.LTC128B.U16 R3, desc[UR36][R12.64+0x1f2] ;  /* 0x0001f2240c037981 */ /* 0x000364000c1e1520 */
.L_x_541:
[----:B------:R-:W-:Y:S05]  /*10b70*/  BSYNC B1 ;  /* 0x0000000000017941 */ /* 0x000fea0003800000 */
.L_x_540:
[----:B------:R-:W-:Y:S05]  /*10b80*/  @!P1 BRA `(.L_x_542) ;  /* 0x0000004c00b09947 */ /* 0x000fea0003800000 */
[----:B-----5:R-:W-:-:S04]  /*10b90*/  IMAD.U32 R3, R3, 0x10000, RZ ;  /* 0x0001000003037824 */ /* 0x020fc800078e00ff */
[----:B------:R-:W-:-:S04]  /*10ba0*/  FMUL R0, R3, R16 ;  /* 0x0000001003007220 */ /* 0x000fc80000400000 */
[----:B------:R-:W-:-:S05]  /*10bb0*/  FFMA R0, R151, R2, R0 ;  /* 0x0000000297007223 */ /* 0x000fca0000000000 */
[----:B------:R-:W-:-:S05]  /*10bc0*/  F2FP.BF16.F32.PACK_AB R0, RZ, R0 ;  /* 0x00000000ff00723e */ /* 0x000fca00000010ff */
[----:B------:R4:W-:Y:S01]  /*10bd0*/  STG.E.U16 desc[UR36][R160.64+0x1f2], R0 ;  /* 0x0001f200a0007986 */ /* 0x0009e2000c101524 */
[----:B------:R-:W-:Y:S05]  /*10be0*/  BRA `(.L_x_542) ;  /* 0x0000004c00987947 */ /* 0x000fea0003800000 */
.L_x_35:
[----:B------:R-:W2:Y:S01]  /*10bf0*/  LDL.LU R3, [R1] ;  /* 0x0000000001037983 */ /* 0x000ea20000300800 */
[----:B------:R-:W-:-:S03]  /*10c00*/  ULDC.64 UR4, c[0x0][0x5c0] ;  /* 0x0001700000047ab9 */ /* 0x000fc60000000a00 */
[----:B------:R-:W3:Y:S04]  /*10c10*/  LDL.LU R9, [R1+0x60] ;  /* 0x0000600001097983 */ /* 0x000ee80000300800 */
[----:B------:R-:W4:Y:S04]  /*10c20*/  LDL.LU R11, [R1+0x8c] ;  /* 0x00008c00010b7983 */ /* 0x000f280000300800 */
[----:B------:R-:W5:Y:S04]  /*10c30*/  LDL.LU R12, [R1+0x90] ;  /* 0x00009000010c7983 */ /* 0x000f680000300800 */
        /* <DEDUP_REMOVED lines=74> */
[----:B------:R-:W5:Y:S01]  /*110e0*/  LDL.LU R161, [R1+0x1cc] ;  /* 0x0001cc0001a17983 */ /* 0x000f620000300800 */
[----:B--2---:R-:W-:-:S03]  /*110f0*/  FMUL R3, R3, R2 ;  /* 0x0000000203037220 */ /* 0x004fc60000400000 */
[----:B------:R-:W2:Y:S01]  /*11100*/  LDL.LU R160, [R1+0x1d0] ;  /* 0x0001d00001a07983 */ /* 0x000ea20000300800 */
[----:B------:R-:W-:-:S03]  /*11110*/  LEA R4, P0, R6, UR4, 0x1 ;  /* 0x0000000406047c11 */ /* 0x000fc6000f8008ff */
[----:B------:R-:W2:Y:S04]  /*11120*/  LDL.LU R159, [R1+0x1d4] ;  /* 0x0001d400019f7983 */ /* 0x000ea80000300800 */
[----:B------:R-:W2:Y:S04]  /*11130*/  LDL.LU R158, [R1+0x1d8] ;  /* 0x0001d800019e7983 */ /* 0x000ea80000300800 */
[----:B------:R-:W2:Y:S04]  /*11140*/  LDL.LU R157, [R1+0x1dc] ;  /* 0x0001dc00019d7983 */ /* 0x000ea80000300800 */
[----:B------:R-:W2:Y:S01]  /*11150*/  LDL.LU R156, [R1+0x1e0] ;  /* 0x0001e000019c7983 */ /* 0x000ea20000300800 */
[----:B------:R-:W-:-:S03]  /*11160*/  LEA.HI.X R5, R6, UR5, R10, 0x1, P0 ;  /* 0x0000000506057c11 */ /* 0x000fc600080f0c0a */
[----:B------:R-:W2:Y:S01]  /*11170*/  LDL.LU R155, [R1+0x1e4] ;  /* 0x0001e400019b7983 */ /* 0x000ea20000300800 */
[----:B------:R-:W-:-:S03]  /*11180*/  F2FP.BF16.F32.PACK_AB R3, RZ, R3 ;  /* 0x00000003ff03723e */ /* 0x000fc600000010ff */
[----:B------:R-:W2:Y:S04]  /*11190*/  LDL.LU R154, [R1+0x1e8] ;  /* 0x0001e800019a7983 */ /* 0x000ea80000300800 */
[----:B------:R-:W2:Y:S04]  /*111a0*/  LDL.LU R23, [R1+0x1ec] ;  /* 0x0001ec0001177983 */ /* 0x000ea80000300800 */
[----:B------:R-:W2:Y:S04]  /*111b0*/  LDL.LU R22, [R1+0x1f0] ;  /* 0x0001f00001167983 */ /* 0x000ea80000300800 */
[----:B------:R-:W2:Y:S04]  /*111c0*/  LDL.LU R21, [R1+0x1f4] ;  /* 0x0001f40001157983 */ /* 0x000ea80000300800 */
[----:B------:R-:W2:Y:S04]  /*111d0*/  LDL.LU R20, [R1+0x1f8] ;  /* 0x0001f80001147983 */ /* 0x000ea80000300800 */
[----:B------:R-:W2:Y:S04]  /*111e0*/  LDL.LU R19, [R1+0x1fc] ;  /* 0x0001fc0001137983 */ /* 0x000ea80000300800 */
[----:B------:R-:W3:Y:S04]  /*111f0*/  LDL.LU R7, [R1+0x8] ;  /* 0x0000080001077983 */ /* 0x000ee80000300800 */
[----:B------:R-:W4:Y:S04]  /*11200*/  LDL.LU R6, [R1+0xc] ;  /* 0x00000c0001067983 */ /* 0x000f280000300800 */
[----:B------:R0:W-:Y:S04]  /*11210*/  @P1 STG.E.U16 desc[UR36][R4.64], R3 ;  /* 0x0000000304001986 */ /* 0x0001e8000c101524 */
[----:B0-----:R-:W5:Y:S01]  /*11220*/  LDL.LU R3, [R1+0x4] ;  /* 0x0000040001037983 */ /* 0x001f620000300800 */
[----:B------:R-:W-:Y:S01]  /*11230*/  ISETP.GT.AND P0, PT, R0, 0x1, P3 ;  /* 0x000000010000780c */ /* 0x000fe20001f04270 */
[----:B------:R-:W-:Y:S01]  /*11240*/  USHF.L.U32 UR5, UR8, 0x4, URZ ;  /* 0x0000000408057899 */ /* 0x000fe2000800063f */
[----:B------:R-:W-:Y:S01]  /*11250*/  ISETP.GT.AND P2, PT, R153, 0x8, PT ;  /* 0x000000089900780c */ /* 0x000fe20003f44270 */
[----:B------:R-:W-:Y:S01]  /*11260*/  USHF.L.U64.HI UR4, UR8, 0x4, UR9 ;  /* 0x0000000408047899 */ /* 0x000fe20008010209 */
[----:B---3--:R-:W-:-:S05]  /*11270*/  FMUL R7, R7, R2 ;  /* 0x0000000207077220 */ /* 0x008fca0000400000 */
[----:B------:R-:W-:-:S04]  /*11280*/  F2FP.BF16.F32.PACK_AB R7, RZ, R7 ;  /* 0x00000007ff07723e */ /* 0x000fc800000010ff */
[----:B------:R-:W-:Y:S01]  /*11290*/  PRMT R8, R7, 0x7610, R8 ;  /* 0x0000761007087816 */ /* 0x000fe20000000008 */
[----:B-----5:R-:W-:-:S05]  /*112a0*/  FMUL R3, R3, R2 ;  /* 0x0000000203037220 */ /* 0x020fca0000400000 */
[----:B------:R-:W-:-:S05]  /*112b0*/  F2FP.BF16.F32.PACK_AB R3, RZ, R3 ;  /* 0x00000003ff03723e */ /* 0x000fca00000010ff */
[----:B------:R4:W-:Y:S01]  /*112c0*/  @P0 STG.E.U16 desc[UR36][R4.64+0x2], R3 ;  /* 0x0000020304000986 */ /* 0x0009e2000c101524 */
[----:B------:R-:W-:Y:S01]  /*112d0*/  ISETP.GT.AND P0, PT, R0, RZ, P2 ;  /* 0x000000ff0000720c */ /* 0x000fe20001704270 */
[----:B----4-:R-:W-:Y:S01]  /*112e0*/  FMUL R3, R6, R2 ;  /* 0x0000000206037220 */ /* 0x010fe20000400000 */
[----:B------:R-:W-:-:S04]  /*112f0*/  IADD3 R6, P1, R4, UR5, RZ ;  /* 0x0000000504067c10 */ /* 0x000fc8000ff3e0ff */
[----:B------:R-:W-:Y:S02]  /*11300*/  IADD3.X R7, R5, UR4, RZ, P1, !PT ;  /* 0x0000000405077c10 */ /* 0x000fe40008ffe4ff */
[----:B------:R-:W-:-:S05]  /*11310*/  F2FP.BF16.F32.PACK_AB R3, RZ, R3 ;  /* 0x00000003ff03723e */ /* 0x000fca00000010ff */
[----:B------:R0:W-:Y:S01]  /*11320*/  @P0 STG.E.U16 desc[UR36][R6.64], R8 ;  /* 0x0000000806000986 */ /* 0x0001e2000c101524 */
[----:B------:R-:W-:-:S03]  /*11330*/  ISETP.GT.AND P0, PT, R0, 0x1, P2 ;  /* 0x000000010000780c */ /* 0x000fc60001704270 */
[----:B0-----:R-:W3:Y:S10]  /*11340*/  LDL.LU R8, [R1+0x50] ;  /* 0x0000500001087983 */ /* 0x001ef40000300800 */
[----:B------:R0:W-:Y:S04]  /*11350*/  @P0 STG.E.U16 desc[UR36][R6.64+0x2], R3 ;  /* 0x0000020306000986 */ /* 0x0001e8000c101524 */
[----:B0-----:R-:W4:Y:S01]  /*11360*/  LDL.LU R3, [R1+0x10] ;  /* 0x0000100001037983 */ /* 0x001f220000300800 */
[----:B------:R-:W-:Y:S01]  /*11370*/  ISETP.GT.AND P0, PT, R0, 0x8, P3 ;  /* 0x000000080000780c */ /* 0x000fe20001f04270 */
[----:B----4-:R-:W-:-:S05]  /*11380*/  FMUL R3, R3, R2 ;  /* 0x0000000203037220 */ /* 0x010fca0000400000 */
[----:B------:R-:W-:-:S07]  /*11390*/  F2FP.BF16.F32.PACK_AB R3, RZ, R3 ;  /* 0x00000003ff03723e */ /* 0x000fce00000010ff */
        /* <DEDUP_REMOVED lines=73> */
[----:B---3--:R-:W-:-:S05]  /*11830*/  FMUL R8, R8, R2 ;  /* 0x0000000208087220 */ /* 0x008fca0000400000 */
[----:B------:R-:W-:Y:S01]  /*11840*/  F2FP.BF16.F32.PACK_AB R8, RZ, R8 ;  /* 0x00000008ff08723e */ /* 0x000fe200000010ff */
[----:B----4-:R-:W-:-:S05]  /*11850*/  FMUL R3, R3, R2 ;  /* 0x0000000203037220 */ /* 0x010fca0000400000 */
[----:B------:R-:W-:-:S05]  /*11860*/  F2FP.BF16.F32.PACK_AB R3, RZ, R3 ;  /* 0x00000003ff03723e */ /* 0x000fca00000010ff */
[----:B------:R0:W-:Y:S01]  /*11870*/  @P0 STG.E.U16 desc[UR36][R6.64+0x42], R3 ;  /* 0x0000420306000986 */ /* 0x0001e2000c101524 */
[----:B------:R-:W-:-:S03]  /*11880*/  ISETP.GT.AND P0, PT, R0, 0x28, P3 ;  /* 0x000000280000780c */ /* 0x000fc60001f04270 */
[----:B0-----:R-:W3:Y:S01]  /*11890*/  LDL.LU R3, [R1+0x54] ;  /* 0x0000540001037983 */ /* 0x001ee20000300800 */
[----:B------:R-:W-:-:S09]  /*118a0*/  ISETP.GT.AND P1, PT, R0, 0x29, P3 ;  /* 0x000000290000780c */ /* 0x000fd20001f24270 */
[----:B------:R0:W-:Y:S04]  /*118b0*/  @P0 STG.E.U16 desc[UR36][R4.64+0x50], R8 ;  /* 0x0000500804000986 */ /* 0x0001e8000c101524 */
[----:B0-----:R-:W4:Y:S01]  /*118c0*/  LDL.LU R8, [R1+0x58] ;  /* 0x0000580001087983 */ /* 0x001f220000300800 */
[----:B---3--:R-:W-:-:S05]  /*118d0*/  FMUL R3, R3, R2 ;  /* 0x0000000203037220 */ /* 0x008fca0000400000 */
[----:B------:R-:W-:-:S05]  /*118e0*/  F2FP.BF16.F32.PACK_AB R3, RZ, R3 ;  /* 0x00000003ff03723e */ /* 0x000fca00000010ff */
[----:B------:R0:W-:Y:S01]  /*118f0*/  @P1 STG.E.U16 desc[UR36][R4.64+0x52], R3 ;  /* 0x0000520304001986 */ /* 0x0001e2000c101524 */
[----:B----4-:R-:W-:-:S05]  /*11900*/  FMUL R8, R8, R2 ;  /* 0x0000000208087220 */ /* 0x010fca0000400000 */
[----:B------:R-:W-:Y:S01]  /*11910*/  F2FP.BF16.F32.PACK_AB R8, RZ, R8 ;  /* 0x00000008ff08723e */ /* 0x000fe200000010ff */
[----:B0-----:R-:W3:Y:S03]  /*11920*/  LDL.LU R3, [R1+0x5c] ;  /* 0x00005c0001037983 */ /* 0x001ee60000300800 */
[----:B------:R-:W-:Y:S02]  /*11930*/  PRMT R10, R8, 0x7610, R10 ;  /* 0x00007610080a7816 */ /* 0x000fe4000000000a */
[----:B------:R-:W4:Y:S01]  /*11940*/  LDL.LU R8, [R1+0x64] ;  /* 0x0000640001087983 */ /* 0x000f220000300800 */
[C---:B------:R-:W-:Y:S02]  /*11950*/  ISETP.GT.AND P1, PT, R0.reuse, 0x28, P2 ;  /* 0x000000280000780c */ /* 0x040fe40001724270 */
[C---:B------:R-:W-:Y:S02]  /*11960*/  ISETP.GT.AND P4, PT, R0.reuse, 0x29, P2 ;  /* 0x000000290000780c */ /* 0x040fe40001784270 */
[C---:B------:R-:W-:Y:S01]  /*11970*/  ISETP.GT.AND P5, PT, R0.reuse, 0x30, P3 ;  /* 0x000000300000780c */ /* 0x040fe20001fa4270 */
[----:B------:R-:W-:Y:S01]  /*11980*/  FMUL R9, R9, R2 ;  /* 0x0000000209097220 */ /* 0x000fe20000400000 */
[----:B------:R-:W-:-:S04]  /*11990*/  ISETP.GT.AND P0, PT, R0, 0x31, P3 ;  /* 0x000000310000780c */ /* 0x000fc80001f04270 */
[----:B------:R-:W-:-:S03]  /*119a0*/  F2FP.BF16.F32.PACK_AB R9, RZ, R9 ;  /* 0x00000009ff09723e */ /* 0x000fc600000010ff */
[----:B------:R0:W-:Y:S04]  /*119b0*/  @P1 STG.E.U16 desc[UR36][R6.64+0x50], R10 ;  /* 0x0000500a06001986 */ /* 0x0001e8000c101524 */
[----:B0-----:R-:W5:Y:S01]  /*119c0*/  LDL.LU R10, [R1+0x74] ;  /* 0x00007400010a7983 */ /* 0x001f620000300800 */
[----:B---3--:R-:W-:-:S05]  /*119d0*/  FMUL R3, R3, R2 ;  /* 0x0000000203037220 */ /* 0x008fca0000400000 */
[----:B------:R-:W-:Y:S01]  /*119e0*/  F2FP.BF16.F32.PACK_AB R3, RZ, R3 ;  /* 0x00000003ff03723e */ /* 0x000fe200000010ff */
[----:B----4-:R-:W-:-:S04]  /*119f0*/  FMUL R8, R8, R2 ;  /* 0x0000000208087220 */ /* 0x010fc80000400000 */
[----:B------:R0:W-:Y:S04]  /*11a00*/  @P4 STG.E.U16 desc[UR36][R6.64+0x52], R3 ;  /* 0x0000520306004986 */ /* 0x0001e8000c101524 */
[----:B------:R1:W-:Y:S01]  /*11a10*/  @P5 STG.E.U16 desc[UR36][R4.64+0x60], R9 ;  /* 0x0000600904005986 */ /* 0x0003e2000c101524 */
[----:B0-----:R-:W-:-:S03]  /*11a20*/  F2FP.BF16.F32.PACK_AB R3, RZ, R8 ;  /* 0x00000008ff03723e */ /* 0x001fc600000010ff */
[----:B------:R-:W3:Y:S01]  /*11a30*/  LDL.LU R8, [R1+0x68] ;  /* 0x0000680001087983 */ /* 0x000ee20000300800 */
[----:B-1----:R-:W-:-:S03]  /*11a40*/  PRMT R9, R3, 0x7610, R9 ;  /* 0x0000761003097816 */ /* 0x002fc60000000009 */
[----:B------:R-:W4:Y:S04]  /*11a50*/  LDL.LU R3, [R1+0x6c] ;  /* 0x00006c0001037983 */ /* 0x000f280000300800 */
[----:B------:R0:W-:Y:S04]  /*11a60*/  @P0 STG.E.U16 desc[UR36][R4.64+0x62], R9 ;  /* 0x0000620904000986 */ /* 0x0001e8000c101524 */
[----:B0-----:R-:W2:Y:S01]  /*11a70*/  LDL.LU R9, [R1+0x70] ;  /* 0x0000700001097983 */ /* 0x001ea20000300800 */
[----:B------:R-:W-:Y:S01]  /*11a80*/  ISETP.GT.AND P1, PT, R0, 0x30, P2 ;  /* 0x000000300000780c */ /* 0x000fe20001724270 */
[----:B---3--:R-:W-:-:S05]  /*11a90*/  FMUL R8, R8, R2 ;  /* 0x0000000208087220 */ /* 0x008fca0000400000 */
[----:B------:R-:W-:-:S07]  /*11aa0*/  F2FP.BF16.F32.PACK_AB R8, RZ, R8 ;  /* 0x00000008ff08723e */ /* 0x000fce00000010ff */
[----:B------:R0:W-:Y:S01]  /*11ab0*/  @P1 STG.E.U16 desc[UR36][R6.64+0x60], R8 ;  /* 0x0000600806001986 */ /* 0x0001e2000c101524 */
[----:B--2---:R-:W-:-:S05]  /*11ac0*/  FMUL R9, R9, R2 ;  /* 0x0000000209097220 */ /* 0x004fca0000400000 */
[----:B0-----:R-:W-:-:S04]  /*11ad0*/  F2FP.BF16.F32.PACK_AB R8, RZ, R9 ;  /* 0x00000009ff08723e */ /* 0x001fc800000010ff */
[----:B------:R-:W-:Y:S02]  /*11ae0*/  PRMT R9, R8, 0x7610, R9 ;  /* 0x0000761008097816 */ /* 0x000fe40000000009 */
[----:B------:R-:W2:Y:S01]  /*11af0*/  LDL.LU R8, [R1+0x78] ;  /* 0x0000780001087983 */ /* 0x000ea20000300800 */
[C---:B------:R-:W-:Y:S01]  /*11b00*/  ISETP.GT.AND P4, PT, R0.reuse, 0x31, P2 ;  /* 0x000000310000780c */ /* 0x040fe20001784270 */
[-C--:B----4-:R-:W-:Y:S01]  /*11b10*/  FMUL R3, R3, R2.reuse ;  /* 0x0000000203037220 */ /* 0x090fe20000400000 */
[----:B------:R-:W-:Y:S01]  /*11b20*/  ISETP.GT.AND P5, PT, R0, 0x38, P3 ;  /* 0x000000380000780c */ /* 0x000fe20001fa4270 */
[----:B-----5:R-:W-:-:S03]  /*11b30*/  FMUL R10, R10, R2 ;  /* 0x000000020a0a7220 */ /* 0x020fc60000400000 */
[----:B------:R-:W-:Y:S02]  /*11b40*/  F2FP.BF16.F32.PACK_AB R3, RZ, R3 ;  /* 0x00000003ff03723e */ /* 0x000fe400000010ff */
[----:B------:R-:W-:-:S05]  /*11b50*/  ISETP.GT.AND P6, PT, R0, 0x39, P3 ;  /* 0x000000390000780c */ /* 0x000fca0001fc4270 */
[----:B------:R0:W-:Y:S04]  /*11b60*/  @P4 STG.E.U16 desc[UR36][R6.64+0x62], R3 ;  /* 0x0000620306004986 */ /* 0x0001e8000c101524 */
[----:B------:R1:W-:Y:S01]  /*11b70*/  @P5 STG.E.U16 desc[UR36][R4.64+0x70], R9 ;  /* 0x0000700904005986 */ /* 0x0003e2000c101524 */
[----:B0-----:R-:W-:-:S04]  /*11b80*/  F2FP.BF16.F32.PACK_AB R3, RZ, R10 ;  /* 0x0000000aff03723e */ /* 0x001fc800000010ff */
[----:B------:R-:W-:Y:S01]  /*11b90*/  PRMT R10, R3, 0x7610, R10 ;  /* 0x00007610030a7816 */ /* 0x000fe2000000000a */
[----:B-1----:R-:W3:Y:S04]  /*11ba0*/  LDL.LU R9, [R1+0x80] ;  /* 0x0000800001097983 */ /* 0x002ee80000300800 */
[----:B------:R0:W-:Y:S01]  /*11bb0*/  @P6 STG.E.U16 desc[UR36][R4.64+0x72], R10 ;  /* 0x0000720a04006986 */ /* 0x0001e2000c101524 */
[----:B--2---:R-:W-:-:S05]  /*11bc0*/  FMUL R8, R8, R2 ;  /* 0x0000000208087220 */ /* 0x004fca0000400000 */
[----:B------:R-:W-:Y:S02]  /*11bd0*/  F2FP.BF16.F32.PACK_AB R3, RZ, R8 ;  /* 0x00000008ff03723e */ /* 0x000fe400000010ff */
[----:B------:R-:W2:Y:S02]  /*11be0*/  LDL.LU R8, [R1+0x7c] ;  /* 0x00007c0001087983 */ /* 0x000ea40000300800 */
[----:B0-----:R-:W-:Y:S02]  /*11bf0*/  PRMT R10, R3, 0x7610, R10 ;  /* 0x00007610030a7816 */ /* 0x001fe4000000000a */
[----:B------:R-:W4:Y:S01]  /*11c00*/  LDL.LU R3, [R1+0x84] ;  /* 0x0000840001037983 */ /* 0x000f220000300800 */
[C---:B------:R-:W-:Y:S02]  /*11c10*/  ISETP.GT.AND P0, PT, R0.reuse, 0x38, P2 ;  /* 0x000000380000780c */ /* 0x040fe40001704270 */
[C---:B------:R-:W-:Y:S02]  /*11c20*/  ISETP.GT.AND P1, PT, R0.reuse, 0x39, P2 ;  /* 0x000000390000780c */ /* 0x040fe40001724270 */
[----:B------:R-:W-:-:S02]  /*11c30*/  ISETP.GT.AND P4, PT, R0, 0x40, P3 ;  /* 0x000000400000780c */ /* 0x000fc40001f84270 */
[----:B------:R-:W-:-:S07]  /*11c40*/  ISETP.GT.AND P5, PT, R0, 0x41, P3 ;  /* 0x000000410000780c */ /* 0x000fce0001fa4270 */
[----:B------:R0:W-:Y:S01]  /*11c50*/  @P0 STG.E.U16 desc[UR36][R6.64+0x70], R10 ;  /* 0x0000700a06000986 */ /* 0x0001e2000c101524 */
[----:B---3--:R-:W-:-:S05]  /*11c60*/  FMUL R9, R9, R2 ;  /* 0x0000000209097220 */ /* 0x008fca0000400000 */
[----:B------:R-:W-:Y:S01]  /*11c70*/  F2FP.BF16.F32.PACK_AB R9, RZ, R9 ;  /* 0x00000009ff09723e */ /* 0x000fe200000010ff */
[-C--:B--2---:R-:W-:Y:S01]  /*11c80*/  FMUL R8, R8, R2.reuse ;  /* 0x0000000208087220 */ /* 0x084fe20000400000 */
[----:B----4-:R-:W-:-:S04]  /*11c90*/  FMUL R3, R3, R2 ;  /* 0x0000000203037220 */ /* 0x010fc80000400000 */
[----:B------:R-:W-:-:S04]  /*11ca0*/  F2FP.BF16.F32.PACK_AB R8, RZ, R8 ;  /* 0x00000008ff08723e */ /* 0x000fc800000010ff */
[----:B0-----:R-:W-:Y:S02]  /*11cb0*/  PRMT R10, R8, 0x7610, R10 ;  /* 0x00007610080a7816 */ /* 0x001fe4000000000a */
[----:B------:R-:W-:Y:S01]  /*11cc0*/  F2FP.BF16.F32.PACK_AB R3, RZ, R3 ;  /* 0x00000003ff03723e */ /* 0x000fe200000010ff */
[----:B------:R-:W2:Y:S04]  /*11cd0*/  LDL.LU R8, [R1+0x88] ;  /* 0x0000880001087983 */ /* 0x000ea80000300800 */
[----:B------:R-:W-:Y:S04]  /*11ce0*/  @P1 STG.E.U16 desc[UR36][R6.64+0x72], R10 ;  /* 0x0000720a06001986 */ /* 0x000fe8000c101524 */
[----:B------:R0:W-:Y:S04]  /*11cf0*/  @P4 STG.E.U16 desc[UR36][R4.64+0x80], R9 ;  /* 0x0000800904004986 */ /* 0x0001e8000c101524 */
[----:B------:R1:W-:Y:S04]  /*11d00*/  @P5 STG.E.U16 desc[UR36][R4.64+0x82], R3 ;  /* 0x0000820304005986 */ /* 0x0003e8000c101524 */
[----:B0-----:R-:W3:Y:S04]  /*11d10*/  LDL.LU R9, [R1+0x94] ;  /* 0x0000940001097983 */ /* 0x001ee80000300800 */
[----:B-1----:R-:W4:Y:S01]  /*11d20*/  LDL.LU R3, [R1+0x98] ;  /* 0x0000980001037983 */ /* 0x002f220000300800 */
[----:B------:R-:W-:Y:S01]  /*11d30*/  ISETP.GT.AND P0, PT, R0, 0x40, P2 ;  /* 0x000000400000780c */ /* 0x000fe20001704270 */
[----:B--2---:R-:W-:-:S05]  /*11d40*/  FMUL R8, R8, R2 ;  /* 0x0000000208087220 */ /* 0x004fca0000400000 */
[----:B------:R-:W-:-:S07]  /*11d50*/  F2FP.BF16.F32.PACK_AB R8, RZ, R8 ;  /* 0x00000008ff08723e */ /* 0x000fce00000010ff */
[----:B------:R0:W-:Y:S01]  /*11d60*/  @P0 STG.E.U16 desc[UR36][R6.64+0x80], R8 ;  /* 0x0000800806000986 */ /* 0x0001e2000c101524 */
[----:B----4-:R-:W-:-:S05]  /*11d70*/  FMUL R3, R3, R2 ;  /* 0x0000000203037220 */ /* 0x010fca0000400000 */
[----:B0-----:R-:W-:Y:S02]  /*11d80*/  F2FP.BF16.F32.PACK_AB R8, RZ, R3 ;  /* 0x00000003ff08723e */ /* 0x001fe400000010ff */
[----:B------:R-:W2:Y:S02]  /*11d90*/  LDL.LU R3, [R1+0x9c] ;  /* 0x00009c0001037983 */ /* 0x000ea40000300800 */
[----:B------:R-:W-:Y:S02]  /*11da0*/  PRMT R13, R8, 0x7610, R13 ;  /* 0x00007610080d7816 */ /* 0x000fe4000000000d */
[----:B------:R-:W4:Y:S01]  /*11db0*/  LDL.LU R8, [R1+0xa0] ;  /* 0x0000a00001087983 */ /* 0x000f220000300800 */
[C---:B------:R-:W-:Y:S01]  /*11dc0*/  ISETP.GT.AND P1, PT, R0.reuse, 0x41, P2 ;  /* 0x000000410000780c */ /* 0x040fe20001724270 */
[-C--:B---3--:R-:W-:Y:S01]  /*11dd0*/  FMUL R9, R9, R2.reuse ;  /* 0x0000000209097220 */ /* 0x088fe20000400000 */
[-C--:B------:R-:W-:Y:S01]  /*11de0*/  FMUL R11, R11, R2.reuse ;  /* 0x000000020b0b7220 */ /* 0x080fe20000400000 */
[----:B------:R-:W-:Y:S01]  /*11df0*/  ISETP.GT.AND P4, PT, R0, 0x48, P3 ;  /* 0x000000480000780c */ /* 0x000fe20001f84270 */
[----:B------:R-:W-:-:S02]  /*11e00*/  FMUL R12, R12, R2 ;  /* 0x000000020c0c7220 */ /* 0x000fc40000400000 */
[----:B------:R-:W-:Y:S02]  /*11e10*/  F2FP.BF16.F32.PACK_AB R9, RZ, R9 ;  /* 0x00000009ff09723e */ /* 0x000fe400000010ff */
[----:B------:R-:W-:Y:S02]  /*11e20*/  F2FP.BF16.F32.PACK_AB R11, RZ, R11 ;  /* 0x0000000bff0b723e */ /* 0x000fe400000010ff */
[----:B------:R-:W-:Y:S02]  /*11e30*/  F2FP.BF16.F32.PACK_AB R10, RZ, R12 ;  /* 0x0000000cff0a723e */ /* 0x000fe400000010ff */
[----:B------:R-:W-:Y:S02]  /*11e40*/  PRMT R12, R9, 0x7610, R12 ;  /* 0x00007610090c7816 */ /* 0x000fe4000000000c */
[C---:B------:R-:W-:Y:S01]  /*11e50*/  ISETP.GT.AND P5, PT, R0.reuse, 0x49, P3 ;  /* 0x000000490000780c */ /* 0x040fe20001fa4270 */
[----:B------:R-:W-:Y:S01]  /*11e60*/  @P1 STG.E.U16 desc[UR36][R6.64+0x82], R11 ;  /* 0x0000820b06001986 */ /* 0x000fe2000c101524 */
[----:B------:R-:W-:-:S02]  /*11e70*/  ISETP.GT.AND P0, PT, R0, 0x48, P2 ;  /* 0x000000480000780c */ /* 0x000fc40001704270 */
[C---:B------:R-:W-:Y:S01]  /*11e80*/  ISETP.GT.AND P1, PT, R0.reuse, 0x49, P2 ;  /* 0x000000490000780c */ /* 0x040fe20001724270 */
[----:B------:R0:W-:Y:S01]  /*11e90*/  @P4 STG.E.U16 desc[UR36][R4.64+0x90], R10 ;  /* 0x0000900a04004986 */ /* 0x0001e2000c101524 */
[----:B------:R-:W-:-:S07]  /*11ea0*/  ISETP.GT.AND P4, PT, R0, 0x50, P3 ;  /* 0x000000500000780c */ /* 0x000fce0001f84270 */
[----:B------:R1:W-:Y:S01]  /*11eb0*/  @P5 STG.E.U16 desc[UR36][R4.64+0x92], R12 ;  /* 0x0000920c04005986 */ /* 0x0003e2000c101524 */
[----:B------:R-:W-:-:S03]  /*11ec0*/  ISETP.GT.AND P5, PT, R0, 0x51, P3 ;  /* 0x000000510000780c */ /* 0x000fc60001fa4270 */
[----:B------:R3:W-:Y:S01]  /*11ed0*/  @P0 STG.E.U16 desc[UR36][R6.64+0x90], R13 ;  /* 0x0000900d06000986 */ /* 0x0007e2000c101524 */
[C---:B------:R-:W-:Y:S02]  /*11ee0*/  ISETP.GT.AND P0, PT, R0.reuse, 0x51, P2 ;  /* 0x000000510000780c */ /* 0x040fe40001704270 */
[----:B------:R-:W-:Y:S01]  /*11ef0*/  ISETP.GT.AND P6, PT, R0, 0x71, P3 ;  /* 0x000000710000780c */ /* 0x000fe20001fc4270 */
[----:B--2---:R-:W-:-:S05]  /*11f00*/  FMUL R3, R3, R2 ;  /* 0x0000000203037220 */ /* 0x004fca0000400000 */
[----:B------:R-:W-:Y:S01]  /*11f10*/  F2FP.BF16.F32.PACK_AB R9, RZ, R3 ;  /* 0x00000003ff09723e */ /* 0x000fe200000010ff */
[-C--:B----4-:R-:W-:Y:S01]  /*11f20*/  FMUL R3, R8, R2.reuse ;  /* 0x0000000208037220 */ /* 0x090fe20000400000 */
[----:B------:R-:W-:-:S04]  /*11f30*/  FMUL R8, R235, R2 ;  /* 0x00000002eb087220 */ /* 0x000fc80000400000 */
[----:B------:R-:W-:Y:S02]  /*11f40*/  F2FP.BF16.F32.PACK_AB R3, RZ, R3 ;  /* 0x00000003ff03723e */ /* 0x000fe400000010ff */
[----:B0-----:R-:W-:Y:S02]  /*11f50*/  PRMT R10, R9, 0x7610, R10 ;  /* 0x00007610090a7816 */ /* 0x001fe4000000000a */
[----:B------:R-:W-:Y:S01]  /*11f60*/  PRMT R11, R3, 0x7610, R11 ;  /* 0x00007610030b7816 */ /* 0x000fe2000000000b */
[----:B------:R-:W-:Y:S01]  /*11f70*/  FMUL R3, R233, R2 ;  /* 0x00000002e9037220 */ /* 0x000fe20000400000 */
[----:B------:R-:W-:Y:S01]  /*11f80*/  F2FP.BF16.F32.PACK_AB R8, RZ, R8 ;  /* 0x00000008ff08723e */ /* 0x000fe200000010ff */
[----:B------:R-:W-:Y:S01]  /*11f90*/  FMUL R9, R234, R2 ;  /* 0x00000002ea097220 */ /* 0x000fe20000400000 */
[----:B------:R0:W-:Y:S02]  /*11fa0*/  @P1 STG.E.U16 desc[UR36][R6.64+0x92], R10 ;  /* 0x0000920a06001986 */ /* 0x0001e4000c101524 */
[----:B-1----:R-:W-:-:S02]  /*11fb0*/  PRMT R12, R8, 0x7610, R12 ;  /* 0x00007610080c7816 */ /* 0x002fc4000000000c */
[----:B------:R-:W-:Y:S01]  /*11fc0*/  F2FP.BF16.F32.PACK_AB R8, RZ, R3 ;  /* 0x00000003ff08723e */ /* 0x000fe200000010ff */
[-C--:B------:R-:W-:Y:S01]  /*11fd0*/  FMUL R3, R232, R2.reuse ;  /* 0x00000002e8037220 */ /* 0x080fe20000400000 */
[C---:B------:R-:W-:Y:S02]  /*11fe0*/  ISETP.GT.AND P1, PT, R0.reuse, 0x50, P2 ;  /* 0x000000500000780c */ /* 0x040fe40001724270 */
[----:B------:R-:W-:Y:S01]  /*11ff0*/  F2FP.BF16.F32.PACK_AB R9, RZ, R9 ;  /* 0x00000009ff09723e */ /* 0x000fe200000010ff */
[----:B------:R1:W-:Y:S01]  /*12000*/  @P4 STG.E.U16 desc[UR36][R4.64+0xa0], R11 ;  /* 0x0000a00b04004986 */ /* 0x0003e2000c101524 */
[----:B------:R-:W-:Y:S02]  /*12010*/  ISETP.GT.AND P4, PT, R0, 0x58, P3 ;  /* 0x000000580000780c */ /* 0x000fe40001f84270 */
[----:B---3--:R-:W-:Y:S02]  /*12020*/  PRMT R13, R9, 0x7610, R13 ;  /* 0x00007610090d7816 */ /* 0x008fe4000000000d */
[----:B------:R-:W-:Y:S01]  /*12030*/  F2FP.BF16.F32.PACK_AB R9, RZ, R3 ;  /* 0x00000003ff09723e */ /* 0x000fe200000010ff */
[-C--:B------:R-:W-:Y:S01]  /*12040*/  FMUL R3, R230, R2.reuse ;  /* 0x00000002e6037220 */ /* 0x080fe20000400000 */
[----:B------:R-:W-:Y:S01]  /*12050*/  PRMT R14, R8, 0x7610, R14 ;  /* 0x00007610080e7816 */ /* 0x000fe2000000000e */
[----:B------:R-:W-:Y:S01]  /*12060*/  FMUL R8, R231, R2 ;  /* 0x00000002e7087220 */ /* 0x000fe20000400000 */
[----:B------:R2:W-:Y:S01]  /*12070*/  @P5 STG.E.U16 desc[UR36][R4.64+0xa2], R12 ;  /* 0x0000a20c04005986 */ /* 0x0005e2000c101524 */
[----:B------:R-:W-:-:S02]  /*12080*/  ISETP.GT.AND P5, PT, R0, 0x59, P3 ;  /* 0x000000590000780c */ /* 0x000fc40001fa4270 */
[----:B------:R-:W-:Y:S01]  /*12090*/  F2FP.BF16.F32.PACK_AB R3, RZ, R3 ;  /* 0x00000003ff03723e */ /* 0x000fe200000010ff */
[----:B------:R-:W-:Y:S01]  /*120a0*/  @P1 STG.E.U16 desc[UR36][R6.64+0xa0], R13 ;  /* 0x0000a00d06001986 */ /* 0x000fe2000c101524 */
[----:B0-----:R-:W-:Y:S01]  /*120b0*/  F2FP.BF16.F32.PACK_AB R10, RZ, R8 ;  /* 0x00000008ff0a723e */ /* 0x001fe200000010ff */
[-C--:B------:R-:W-:Y:S01]  /*120c0*/  FMUL R8, R229, R2.reuse ;  /* 0x00000002e5087220 */ /* 0x080fe20000400000 */
[----:B-1----:R-:W-:Y:S01]  /*120d0*/  PRMT R11, R3, 0x7610, R11 ;  /* 0x00007610030b7816 */ /* 0x002fe2000000000b */
[----:B------:R-:W-:Y:S01]  /*120e0*/  @P0 STG.E.U16 desc[UR36][R6.64+0xa2], R14 ;  /* 0x0000a20e06000986 */ /* 0x000fe2000c101524 */
[----:B------:R-:W-:Y:S01]  /*120f0*/  ISETP.GT.AND P0, PT, R0, 0x58, P2 ;  /* 0x000000580000780c */ /* 0x000fe20001704270 */
[----:B------:R-:W-:Y:S01]  /*12100*/  FMUL R3, R228, R2 ;  /* 0x00000002e4037220 */ /* 0x000fe20000400000 */
[C---:B------:R-:W-:Y:S01]  /*12110*/  ISETP.GT.AND P1, PT, R0.reuse, 0x59, P2 ;  /* 0x000000590000780c */ /* 0x040fe20001724270 */
[----:B------:R0:W-:Y:S01]  /*12120*/  @P4 STG.E.U16 desc[UR36][R4.64+0xb0], R9 ;  /* 0x0000b00904004986 */ /* 0x0001e2000c101524 */
[----:B------:R-:W-:-:S02]  /*12130*/  ISETP.GT.AND P4, PT, R0, 0x60, P3 ;  /* 0x000000600000780c */ /* 0x000fc40001f84270 */
[----:B------:R-:W-:Y:S01]  /*12140*/  F2FP.BF16.F32.PACK_AB R8, RZ, R8 ;  /* 0x00000008ff08723e */ /* 0x000fe200000010ff */
[----:B------:R1:W-:Y:S03]  /*12150*/  @P5 STG.E.U16 desc[UR36][R4.64+0xb2], R10 ;  /* 0x0000b20a04005986 */ /* 0x0003e6000c101524 */
[----:B--2---:R-:W-:Y:S02]  /*12160*/  PRMT R12, R8, 0x7610, R12 ;  /* 0x00007610080c7816 */ /* 0x004fe4000000000c */
[----:B0-----:R-:W-:Y:S01]  /*12170*/  F2FP.BF16.F32.PACK_AB R9, RZ, R3 ;  /* 0x00000003ff09723e */ /* 0x001fe200000010ff */
[-C--:B------:R-:W-:Y:S01]  /*12180*/  FMUL R3, R227, R2.reuse ;  /* 0x00000002e3037220 */ /* 0x080fe20000400000 */
[-C--:B------:R-:W-:Y:S02]  /*12190*/  FMUL R8, R226, R2.reuse ;  /* 0x00000002e2087220 */ /* 0x080fe40000400000 */
[----:B-1----:R-:W-:Y:S01]  /*121a0*/  PRMT R10, R9, 0x7610, R10 ;  /* 0x00007610090a7816 */ /* 0x002fe2000000000a */
[----:B------:R0:W-:Y:S01]  /*121b0*/  @P0 STG.E.U16 desc[UR36][R6.64+0xb0], R11 ;  /* 0x0000b00b06000986 */ /* 0x0001e2000c101524 */
[----:B------:R-:W-:Y:S01]  /*121c0*/  F2FP.BF16.F32.PACK_AB R3, RZ, R3 ;  /* 0x00000003ff03723e */ /* 0x000fe200000010ff */
[----:B------:R-:W-:Y:S01]  /*121d0*/  FMUL R9, R225, R2 ;  /* 0x00000002e1097220 */ /* 0x000fe20000400000 */
[C---:B------:R-:W-:Y:S01]  /*121e0*/  ISETP.GT.AND P5, PT, R0.reuse, 0x61, P3 ;  /* 0x000000610000780c */ /* 0x040fe20001fa4270 */
[----:B------:R1:W-:Y:S01]  /*121f0*/  @P1 STG.E.U16 desc[UR36][R6.64+0xb2], R12 ;  /* 0x0000b20c06001986 */ /* 0x0003e2000c101524 */
[----:B------:R-:W-:-:S03]  /*12200*/  ISETP.GT.AND P1, PT, R0, 0x60, P2 ;  /* 0x000000600000780c */ /* 0x000fc60001724270 */
[----:B------:R-:W-:Y:S01]  /*12210*/  @P4 STG.E.U16 desc[UR36][R4.64+0xc0], R10 ;  /* 0x0000c00a04004986 */ /* 0x000fe2000c101524 */
[----:B------:R-:W-:Y:S02]  /*12220*/  ISETP.GT.AND P4, PT, R0, 0x61, P2 ;  /* 0x000000610000780c */ /* 0x000fe40001784270 */
[----:B------:R-:W-:Y:S02]  /*12230*/  F2FP.BF16.F32.PACK_AB R8, RZ, R8 ;  /* 0x00000008ff08723e */ /* 0x000fe400000010ff */
[----:B0-----:R-:W-:Y:S01]  /*12240*/  PRMT R11, R3, 0x7610, R11 ;  /* 0x00007610030b7816 */ /* 0x001fe2000000000b */
[-C--:B------:R-:W-:Y:S01]  /*12250*/  FMUL R3, R224, R2.reuse ;  /* 0x00000002e0037220 */ /* 0x080fe20000400000 */
[----:B------:R-:W-:Y:S02]  /*12260*/  F2FP.BF16.F32.PACK_AB R9, RZ, R9 ;  /* 0x00000009ff09723e */ /* 0x000fe400000010ff */
[----:B-1----:R-:W-:Y:S02]  /*12270*/  PRMT R12, R8, 0x7610, R12 ;  /* 0x00007610080c7816 */ /* 0x002fe4000000000c */
[----:B------:R-:W-:Y:S01]  /*12280*/  F2FP.BF16.F32.PACK_AB R8, RZ, R3 ;  /* 0x00000003ff08723e */ /* 0x000fe200000010ff */
[----:B------:R-:W-:Y:S01]  /*12290*/  FMUL R3, R223, R2 ;  /* 0x00000002df037220 */ /* 0x000fe20000400000 */
[----:B------:R-:W-:Y:S01]  /*122a0*/  PRMT R13, R9, 0x7610, R13 ;  /* 0x00007610090d7816 */ /* 0x000fe2000000000d */
[----:B------:R0:W-:Y:S01]  /*122b0*/  @P5 STG.E.U16 desc[UR36][R4.64+0xc2], R11 ;  /* 0x0000c20b04005986 */ /* 0x0001e2000c101524 */
[----:B------:R-:W-:-:S02]  /*122c0*/  ISETP.GT.AND P0, PT, R0, 0x68, P3 ;  /* 0x000000680000780c */ /* 0x000fc40001f04270 */
[----:B------:R-:W-:Y:S01]  /*122d0*/  F2FP.BF16.F32.PACK_AB R9, RZ, R3 ;  /* 0x00000003ff09723e */ /* 0x000fe200000010ff */
[----:B------:R1:W-:Y:S01]  /*122e0*/  @P1 STG.E.U16 desc[UR36][R6.64+0xc0], R12 ;  /* 0x0000c00c06001986 */ /* 0x0003e2000c101524 */
[----:B------:R-:W-:-:S03]  /*122f0*/  FMUL R3, R221, R2 ;  /* 0x00000002dd037220 */ /* 0x000fc60000400000 */
[----:B------:R-:W-:Y:S01]  /*12300*/  @P4 STG.E.U16 desc[UR36][R6.64+0xc2], R13 ;  /* 0x0000c20d06004986 */ /* 0x000fe2000c101524 */
[----:B------:R-:W-:Y:S02]  /*12310*/  ISETP.GT.AND P4, PT, R0, 0x69, P3 ;  /* 0x000000690000780c */ /* 0x000fe40001f84270 */
[----:B------:R-:W-:Y:S01]  /*12320*/  PRMT R14, R8, 0x7610, R14 ;  /* 0x00007610080e7816 */ /* 0x000fe2000000000e */
[-C--:B------:R-:W-:Y:S01]  /*12330*/  FMUL R8, R222, R2.reuse ;  /* 0x00000002de087220 */ /* 0x080fe20000400000 */
[----:B------:R-:W-:Y:S02]  /*12340*/  F2FP.BF16.F32.PACK_AB R3, RZ, R3 ;  /* 0x00000003ff03723e */ /* 0x000fe400000010ff */
[----:B------:R-:W-:Y:S01]  /*12350*/  ISETP.GT.AND P1, PT, R0, 0x68, P2 ;  /* 0x000000680000780c */ /* 0x000fe20001724270 */
[----:B------:R-:W-:Y:S01]  /*12360*/  @P0 STG.E.U16 desc[UR36][R4.64+0xd0], R14 ;  /* 0x0000d00e04000986 */ /* 0x000fe2000c101524 */
[----:B0-----:R-:W-:Y:S01]  /*12370*/  PRMT R11, R3, 0x7610, R11 ;  /* 0x00007610030b7816 */ /* 0x001fe2000000000b */
[----:B------:R-:W-:Y:S01]  /*12380*/  FMUL R3, R219, R2 ;  /* 0x00000002db037220 */ /* 0x000fe20000400000 */
[----:B------:R-:W-:Y:S01]  /*12390*/  F2FP.BF16.F32.PACK_AB R10, RZ, R8 ;  /* 0x00000008ff0a723e */ /* 0x000fe200000010ff */
[----:B------:R-:W-:Y:S01]  /*123a0*/  FMUL R8, R220, R2 ;  /* 0x00000002dc087220 */ /* 0x000fe20000400000 */
[C---:B------:R-:W-:Y:S01]  /*123b0*/  ISETP.GT.AND P0, PT, R0.reuse, 0x69, P2 ;  /* 0x000000690000780c */ /* 0x040fe20001704270 */
[----:B------:R0:W-:Y:S01]  /*123c0*/  @P4 STG.E.U16 desc[UR36][R4.64+0xd2], R9 ;  /* 0x0000d20904004986 */ /* 0x0001e2000c101524 */
[----:B------:R-:W-:-:S02]  /*123d0*/  ISETP.GT.AND P5, PT, R0, 0x70, P3 ;  /* 0x000000700000780c */ /* 0x000fc40001fa4270 */
[----:B------:R-:W-:-:S04]  /*123e0*/  F2FP.BF16.F32.PACK_AB R8, RZ, R8 ;  /* 0x00000008ff08723e */ /* 0x000fc800000010ff */
[----:B-1----:R-:W-:Y:S02]  /*123f0*/  PRMT R12, R8, 0x7610, R12 ;  /* 0x00007610080c7816 */ /* 0x002fe4000000000c */
[----:B0-----:R-:W-:Y:S01]  /*12400*/  F2FP.BF16.F32.PACK_AB R9, RZ, R3 ;  /* 0x00000003ff09723e */ /* 0x001fe200000010ff */
[-C--:B------:R-:W-:Y:S01]  /*12410*/  FMUL R3, R218, R2.reuse ;  /* 0x00000002da037220 */ /* 0x080fe20000400000 */
[----:B------:R-:W-:Y:S01]  /*12420*/  FMUL R8, R217, R2 ;  /* 0x00000002d9087220 */ /* 0x000fe20000400000 */
[----:B------:R0:W-:Y:S03]  /*12430*/  @P1 STG.E.U16 desc[UR36][R6.64+0xd0], R10 ;  /* 0x0000d00a06001986 */ /* 0x0001e6000c101524 */
[----:B------:R-:W-:Y:S01]  /*12440*/  F2FP.BF16.F32.PACK_AB R3, RZ, R3 ;  /* 0x00000003ff03723e */ /* 0x000fe200000010ff */
[----:B------:R1:W-:Y:S01]  /*12450*/  @P0 STG.E.U16 desc[UR36][R6.64+0xd2], R11 ;  /* 0x0000d20b06000986 */ /* 0x0003e2000c101524 */
[----:B------:R-:W-:-:S02]  /*12460*/  ISETP.GT.AND P1, PT, R0, 0x70, P2 ;  /* 0x000000700000780c */ /* 0x000fc40001724270 */
[----:B------:R-:W-:Y:S01]  /*12470*/  F2FP.BF16.F32.PACK_AB R8, RZ, R8 ;  /* 0x00000008ff08723e */ /* 0x000fe200000010ff */
[----:B------:R2:W-:Y:S01]  /*12480*/  @P5 STG.E.U16 desc[UR36][R4.64+0xe0], R12 ;  /* 0x0000e00c04005986 */ /* 0x0005e2000c101524 */
[----:B0-----:R-:W-:Y:S01]  /*12490*/  PRMT R10, R9, 0x7610, R10 ;  /* 0x00007610090a7816 */ /* 0x001fe2000000000a */
[-C--:B------:R-:W-:Y:S01]  /*124a0*/  FMUL R9, R216, R2.reuse ;  /* 0x00000002d8097220 */ /* 0x080fe20000400000 */
[----:B-1----:R-:W-:Y:S01]  /*124b0*/  PRMT R11, R3, 0x7610, R11 ;  /* 0x00007610030b7816 */ /* 0x002fe2000000000b */
[----:B------:R-:W-:-:S03]  /*124c0*/  FMUL R3, R215, R2 ;  /* 0x00000002d7037220 */ /* 0x000fc60000400000 */
[----:B------:R-:W-:Y:S02]  /*124d0*/  F2FP.BF16.F32.PACK_AB R9, RZ, R9 ;  /* 0x00000009ff09723e */ /* 0x000fe400000010ff */
[----:B--2---:R-:W-:Y:S02]  /*124e0*/  PRMT R12, R8, 0x7610, R12 ;  /* 0x00007610080c7816 */ /* 0x004fe4000000000c */
[----:B------:R-:W-:Y:S01]  /*124f0*/  F2FP.BF16.F32.PACK_AB R8, RZ, R3 ;  /* 0x00000003ff08723e */ /* 0x000fe200000010ff */
[----:B------:R-:W-:Y:S01]  /*12500*/  FMUL R3, R214, R2 ;  /* 0x00000002d6037220 */ /* 0x000fe20000400000 */
[C---:B------:R-:W-:Y:S02]  /*12510*/  ISETP.GT.AND P4, PT, R0.reuse, 0x71, P2 ;  /* 0x000000710000780c */ /* 0x040fe40001784270 */
[----:B------:R-:W-:Y:S01]  /*12520*/  ISETP.GT.AND P5, PT, R0, 0x78, P3 ;  /* 0x000000780000780c */ /* 0x000fe20001fa4270 */
[----:B------:R0:W-:Y:S01]  /*12530*/  @P6 STG.E.U16 desc[UR36][R4.64+0xe2], R10 ;  /* 0x0000e20a04006986 */ /* 0x0001e2000c101524 */
[----:B------:R-:W-:-:S02]  /*12540*/  PRMT R13, R9, 0x7610, R13 ;  /* 0x00007610090d7816 */ /* 0x000fc4000000000d */
[----:B------:R-:W-:Y:S01]  /*12550*/  F2FP.BF16.F32.PACK_AB R9, RZ, R3 ;  /* 0x00000003ff09723e */ /* 0x000fe200000010ff */
[----:B------:R1:W-:Y:S01]  /*12560*/  @P1 STG.E.U16 desc[UR36][R6.64+0xe0], R11 ;  /* 0x0000e00b06001986 */ /* 0x0003e2000c101524 */
[----:B------:R-:W-:Y:S01]  /*12570*/  ISETP.GT.AND P0, PT, R0, 0x79, P3 ;  /* 0x000000790000780c */ /* 0x000fe20001f04270 */
[-C--:B------:R-:W-:Y:S01]  /*12580*/  FMUL R3, R212, R2.reuse ;  /* 0x00000002d4037220 */ /* 0x080fe20000400000 */
[----:B------:R-:W-:Y:S02]  /*12590*/  ISETP.GT.AND P1, PT, R0, 0x78, P2 ;  /* 0x000000780000780c */ /* 0x000fe40001724270 */
[----:B------:R-:W-:Y:S01]  /*125a0*/  PRMT R14, R8, 0x7610, R14 ;  /* 0x00007610080e7816 */ /* 0x000fe2000000000e */
[----:B------:R-:W-:Y:S01]  /*125b0*/  FMUL R8, R213, R2 ;  /* 0x00000002d5087220 */ /* 0x000fe20000400000 */
[----:B------:R-:W-:Y:S01]  /*125c0*/  F2FP.BF16.F32.PACK_AB R3, RZ, R3 ;  /* 0x00000003ff03723e */ /* 0x000fe200000010ff */
[----:B------:R2:W-:Y:S01]  /*125d0*/  @P4 STG.E.U16 desc[UR36][R6.64+0xe2], R12 ;  /* 0x0000e20c06004986 */ /* 0x0005e2000c101524 */
[----:B------:R-:W-:-:S02]  /*125e0*/  ISETP.GT.AND P4, PT, R0, 0x79, P2 ;  /* 0x000000790000780c */ /* 0x000fc40001784270 */
[----:B0-----:R-:W-:Y:S01]  /*125f0*/  F2FP.BF16.F32.PACK_AB R10, RZ, R8 ;  /* 0x00000008ff0a723e */ /* 0x001fe200000010ff */
[----:B------:R-:W-:Y:S01]  /*12600*/  @P5 STG.E.U16 desc[UR36][R4.64+0xf0], R13 ;  /* 0x0000f00d04005986 */ /* 0x000fe2000c101524 */
[----:B-1----:R-:W-:Y:S01]  /*12610*/  PRMT R11, R3, 0x7610, R11 ;  /* 0x00007610030b7816 */ /* 0x002fe2000000000b */
[-C--:B------:R-:W-:Y:S01]  /*12620*/  FMUL R3, R210, R2.reuse ;  /* 0x00000002d2037220 */ /* 0x080fe20000400000 */
[----:B------:R-:W-:Y:S01]  /*12630*/  FMUL R8, R211, R2 ;  /* 0x00000002d3087220 */ /* 0x000fe20000400000 */
[C---:B------:R-:W-:Y:S01]  /*12640*/  ISETP.GT.AND P5, PT, R0.reuse, 0x80, P3 ;  /* 0x000000800000780c */ /* 0x040fe20001fa4270 */
[----:B------:R-:W-:Y:S01]  /*12650*/  @P0 STG.E.U16 desc[UR36][R4.64+0xf2], R14 ;  /* 0x0000f20e04000986 */ /* 0x000fe2000c101524 */
[----:B------:R-:W-:-:S03]  /*12660*/  ISETP.GT.AND P6, PT, R0, 0x81, P3 ;  /* 0x000000810000780c */ /* 0x000fc60001fc4270 */
[----:B------:R0:W-:Y:S01]  /*12670*/  @P1 STG.E.U16 desc[UR36][R6.64+0xf0], R9 ;  /* 0x0000f00906001986 */ /* 0x0001e2000c101524 */
[----:B------:R-:W-:-:S04]  /*12680*/  F2FP.BF16.F32.PACK_AB R8, RZ, R8 ;  /* 0x00000008ff08723e */ /* 0x000fc800000010ff */
[----:B--2---:R-:W-:Y:S01]  /*12690*/  PRMT R12, R8, 0x7610, R12 ;  /* 0x00007610080c7816 */ /* 0x004fe2000000000c */
[-C--:B------:R-:W-:Y:S01]  /*126a0*/  FMUL R8, R208, R2.reuse ;  /* 0x00000002d0087220 */ /* 0x080fe20000400000 */
[----:B0-----:R-:W-:Y:S01]  /*126b0*/  F2FP.BF16.F32.PACK_AB R9, RZ, R3 ;  /* 0x00000003ff09723e */ /* 0x001fe200000010ff */
[----:B------:R-:W-:Y:S01]  /*126c0*/  FMUL R3, R209, R2 ;  /* 0x00000002d1037220 */ /* 0x000fe20000400000 */
[----:B------:R0:W-:Y:S01]  /*126d0*/  @P4 STG.E.U16 desc[UR36][R6.64+0xf2], R10 ;  /* 0x0000f20a06004986 */ /* 0x0001e2000c101524 */
[----:B------:R-:W-:-:S03]  /*126e0*/  ISETP.GT.AND P0, PT, R0, 0x80, P2 ;  /* 0x000000800000780c */ /* 0x000fc60001704270 */
[----:B------:R-:W-:Y:S01]  /*126f0*/  F2FP.BF16.F32.PACK_AB R3, RZ, R3 ;  /* 0x00000003ff03723e */ /* 0x000fe200000010ff */
[----:B------:R1:W-:Y:S01]  /*12700*/  @P5 STG.E.U16 desc[UR36][R4.64+0x100], R11 ;  /* 0x0001000b04005986 */ /* 0x0003e2000c101524 */
[----:B------:R-:W-:Y:S02]  /*12710*/  ISETP.GT.AND P1, PT, R0, 0x81, P2 ;  /* 0x000000810000780c */ /* 0x000fe40001724270 */
[----:B------:R-:W-:Y:S01]  /*12720*/  F2FP.BF16.F32.PACK_AB R8, RZ, R8 ;  /* 0x00000008ff08723e */ /* 0x000fe200000010ff */
[----:B------:R2:W-:Y:S01]  /*12730*/  @P6 STG.E.U16 desc[UR36][R4.64+0x102], R12 ;  /* 0x0001020c04006986 */ /* 0x0005e2000c101524 */
[----:B0-----:R-:W-:Y:S01]  /*12740*/  PRMT R10, R9, 0x7610, R10 ;  /* 0x00007610090a7816 */ /* 0x001fe2000000000a */
[-C--:B------:R-:W-:Y:S01]  /*12750*/  FMUL R9, R207, R2.reuse ;  /* 0x00000002cf097220 */ /* 0x080fe20000400000 */
[----:B-1----:R-:W-:Y:S01]  /*12760*/  PRMT R11, R3, 0x7610, R11 ;  /* 0x00007610030b7816 */ /* 0x002fe2000000000b */
[----:B------:R-:W-:Y:S01]  /*12770*/  FMUL R3, R206, R2 ;  /* 0x00000002ce037220 */ /* 0x000fe20000400000 */
[----:B------:R-:W-:-:S02]  /*12780*/  ISETP.GT.AND P4, PT, R0, 0x88, P3 ;  /* 0x000000880000780c */ /* 0x000fc40001f84270 */
[----:B--2---:R-:W-:Y:S02]  /*12790*/  PRMT R12, R8, 0x7610, R12 ;  /* 0x00007610080c7816 */ /* 0x004fe4000000000c */
[----:B------:R-:W-:Y:S01]  /*127a0*/  F2FP.BF16.F32.PACK_AB R8, RZ, R3 ;  /* 0x00000003ff08723e */ /* 0x000fe200000010ff */
[-C--:B------:R-:W-:Y:S01]  /*127b0*/  FMUL R3, R205, R2.reuse ;  /* 0x00000002cd037220 */ /* 0x080fe20000400000 */
[----:B------:R-:W-:Y:S02]  /*127c0*/  F2FP.BF16.F32.PACK_AB R9, RZ, R9 ;  /* 0x00000009ff09723e */ /* 0x000fe400000010ff */
[C---:B------:R-:W-:Y:S01]  /*127d0*/  ISETP.GT.AND P5, PT, R0.reuse, 0x89, P3 ;  /* 0x000000890000780c */ /* 0x040fe20001fa4270 */
[----:B------:R0:W-:Y:S01]  /*127e0*/  @P0 STG.E.U16 desc[UR36][R6.64+0x100], R10 ;  /* 0x0001000a06000986 */ /* 0x0001e2000c101524 */
[----:B------:R-:W-:Y:S02]  /*127f0*/  PRMT R13, R9, 0x7610, R13 ;  /* 0x00007610090d7816 */ /* 0x000fe4000000000d */
[----:B------:R-:W-:Y:S01]  /*12800*/  F2FP.BF16.F32.PACK_AB R9, RZ, R3 ;  /* 0x00000003ff09723e */ /* 0x000fe200000010ff */
[----:B------:R1:W-:Y:S01]  /*12810*/  @P1 STG.E.U16 desc[UR36][R6.64+0x102], R11 ;  /* 0x0001020b06001986 */ /* 0x0003e2000c101524 */
[C---:B------:R-:W-:Y:S01]  /*12820*/  ISETP.GT.AND P0, PT, R0.reuse, 0x88, P2 ;  /* 0x000000880000780c */ /* 0x040fe20001704270 */
[----:B------:R-:W-:Y:S01]  /*12830*/  FMUL R3, R203, R2 ;  /* 0x00000002cb037220 */ /* 0x000fe20000400000 */
[----:B------:R-:W-:-:S02]  /*12840*/  ISETP.GT.AND P1, PT, R0, 0x89, P2 ;  /* 0x000000890000780c */ /* 0x000fc40001724270 */
[----:B------:R-:W-:Y:S01]  /*12850*/  PRMT R14, R8, 0x7610, R14 ;  /* 0x00007610080e7816 */ /* 0x000fe2000000000e */
[----:B------:R-:W-:Y:S01]  /*12860*/  FMUL R8, R204, R2 ;  /* 0x00000002cc087220 */ /* 0x000fe20000400000 */
[----:B------:R-:W-:Y:S01]  /*12870*/  F2FP.BF16.F32.PACK_AB R3, RZ, R3 ;  /* 0x00000003ff03723e */ /* 0x000fe200000010ff */
[----:B------:R2:W-:Y:S01]  /*12880*/  @P4 STG.E.U16 desc[UR36][R4.64+0x110], R12 ;  /* 0x0001100c04004986 */ /* 0x0005e2000c101524 */
[----:B------:R-:W-:Y:S02]  /*12890*/  ISETP.GT.AND P4, PT, R0, 0x90, P3 ;  /* 0x000000900000780c */ /* 0x000fe40001f84270 */
        /* <DEDUP_REMOVED lines=9> */
[----:B------:R-:W-:Y:S02]  /*12930*/  F2FP.BF16.F32.PACK_AB R8, RZ, R8 ;  /* 0x00000008ff08723e */ /* 0x000fe400000010ff */
[----:B------:R-:W-:Y:S01]  /*12940*/  ISETP.GT.AND P1, PT, R0, 0x91, P2 ;  /* 0x000000910000780c */ /* 0x000fe20001724270 */
[----:B------:R1:W-:Y:S01]  /*12950*/  @P4 STG.E.U16 desc[UR36][R4.64+0x120], R10 ;  /* 0x0001200a04004986 */ /* 0x0003e2000c101524 */
[----:B--2---:R-:W-:Y:S01]  /*12960*/  PRMT R12, R8, 0x7610, R12 ;  /* 0x00007610080c7816 */ /* 0x004fe2000000000c */
[-C--:B------:R-:W-:Y:S01]  /*12970*/  FMUL R8, R199, R2.reuse ;  /* 0x00000002c7087220 */ /* 0x080fe20000400000 */
[----:B0-----:R-:W-:Y:S01]  /*12980*/  F2FP.BF16.F32.PACK_AB R9, RZ, R3 ;  /* 0x00000003ff09723e */ /* 0x001fe200000010ff */
[----:B------:R-:W-:Y:S01]  /*12990*/  FMUL R3, R200, R2 ;  /* 0x00000002c8037220 */ /* 0x000fe20000400000 */
[----:B------:R-:W-:Y:S01]  /*129a0*/  ISETP.GT.AND P4, PT, R0, 0x98, P3 ;  /* 0x000000980000780c */ /* 0x000fe20001f84270 */
[----:B------:R0:W-:Y:S03]  /*129b0*/  @P5 STG.E.U16 desc[UR36][R4.64+0x122], R11 ;  /* 0x0001220b04005986 */ /* 0x0001e6000c101524 */
[----:B------:R-:W-:-:S02]  /*129c0*/  F2FP.BF16.F32.PACK_AB R3, RZ, R3 ;  /* 0x00000003ff03723e */ /* 0x000fc400000010ff */
[----:B-1----:R-:W-:Y:S01]  /*129d0*/  PRMT R10, R9, 0x7610, R10 ;  /* 0x00007610090a7816 */ /* 0x002fe2000000000a */
[----:B------:R-:W-:Y:S01]  /*129e0*/  FMUL R9, R198, R2 ;  /* 0x00000002c6097220 */ /* 0x000fe20000400000 */
[----:B------:R-:W-:Y:S01]  /*129f0*/  F2FP.BF16.F32.PACK_AB R8, RZ, R8 ;  /* 0x00000008ff08723e */ /* 0x000fe200000010ff */
[----:B------:R1:W-:Y:S01]  /*12a00*/  @P0 STG.E.U16 desc[UR36][R6.64+0x120], R12 ;  /* 0x0001200c06000986 */ /* 0x0003e2000c101524 */
[----:B0-----:R-:W-:Y:S01]  /*12a10*/  PRMT R11, R3, 0x7610, R11 ;  /* 0x00007610030b7816 */ /* 0x001fe2000000000b */
[----:B------:R-:W-:Y:S01]  /*12a20*/  FMUL R3, R197, R2 ;  /* 0x00000002c5037220 */ /* 0x000fe20000400000 */
[C---:B------:R-:W-:Y:S01]  /*12a30*/  ISETP.GT.AND P5, PT, R0.reuse, 0x99, P3 ;  /* 0x000000990000780c */ /* 0x040fe20001fa4270 */
[----:B------:R0:W-:Y:S01]  /*12a40*/  @P1 STG.E.U16 desc[UR36][R6.64+0x122], R10 ;  /* 0x0001220a06001986 */ /* 0x0001e2000c101524 */
[----:B------:R-:W-:Y:S02]  /*12a50*/  ISETP.GT.AND P1, PT, R0, 0x98, P2 ;  /* 0x000000980000780c */ /* 0x000fe40001724270 */
[----:B------:R-:W-:-:S02]  /*12a60*/  F2FP.BF16.F32.PACK_AB R9, RZ, R9 ;  /* 0x00000009ff09723e */ /* 0x000fc400000010ff */
[----:B-1----:R-:W-:Y:S02]  /*12a70*/  PRMT R12, R8, 0x7610, R12 ;  /* 0x00007610080c7816 */ /* 0x002fe4000000000c */
[----:B------:R-:W-:Y:S01]  /*12a80*/  F2FP.BF16.F32.PACK_AB R8, RZ, R3 ;  /* 0x00000003ff08723e */ /* 0x000fe200000010ff */
[-C--:B------:R-:W-:Y:S01]  /*12a90*/  FMUL R3, R196, R2.reuse ;  /* 0x00000002c4037220 */ /* 0x080fe20000400000 */
[C---:B------:R-:W-:Y:S01]  /*12aa0*/  ISETP.GT.AND P0, PT, R0.reuse, 0x99, P2 ;  /* 0x000000990000780c */ /* 0x040fe20001704270 */
[----:B------:R1:W-:Y:S01]  /*12ab0*/  @P4 STG.E.U16 desc[UR36][R4.64+0x130], R11 ;  /* 0x0001300b04004986 */ /* 0x0003e2000c101524 */
[----:B------:R-:W-:Y:S02]  /*12ac0*/  ISETP.GT.AND P4, PT, R0, 0xa0, P3 ;  /* 0x000000a00000780c */ /* 0x000fe40001f84270 */
[----:B------:R-:W-:Y:S02]  /*12ad0*/  PRMT R13, R9, 0x7610, R13 ;  /* 0x00007610090d7816 */ /* 0x000fe4000000000d */
        /* <DEDUP_REMOVED lines=68> */
[----:B------:R-:W-:Y:S02]  /*12f20*/  ISETP.GT.AND P1, PT, R0, 0xb8, P2 ;  /* 0x000000b80000780c */ /* 0x000fe40001724270 */
[----:B------:R-:W-:Y:S02]  /*12f30*/  F2FP.BF16.F32.PACK_AB R8, RZ, R8 ;  /* 0x00000008ff08723e */ /* 0x000fe400000010ff */
[----:B0-----:R-:W-:Y:S01]  /*12f40*/  PRMT R10, R9, 0x7610, R10 ;  /* 0x00007610090a7816 */ /* 0x001fe2000000000a */
[-C--:B------:R-:W-:Y:S01]  /*12f50*/  FMUL R9, R180, R2.reuse ;  /* 0x00000002b4097220 */ /* 0x080fe20000400000 */
[----:B-1----:R-:W-:Y:S01]  /*12f60*/  PRMT R11, R3, 0x7610, R11 ;  /* 0x00007610030b7816 */ /* 0x002fe2000000000b */
[----:B------:R-:W-:Y:S01]  /*12f70*/  FMUL R3, R179, R2 ;  /* 0x00000002b3037220 */ /* 0x000fe20000400000 */
[----:B------:R0:W-:Y:S02]  /*12f80*/  @P5 STG.E.U16 desc[UR36][R4.64+0x170], R12 ;  /* 0x0001700c04005986 */ /* 0x0001e4000c101524 */
[----:B------:R-:W-:-:S02]  /*12f90*/  F2FP.BF16.F32.PACK_AB R9, RZ, R9 ;  /* 0x00000009ff09723e */ /* 0x000fc400000010ff */
[C---:B------:R-:W-:Y:S02]  /*12fa0*/  ISETP.GT.AND P4, PT, R0.reuse, 0xb9, P2 ;  /* 0x000000b90000780c */ /* 0x040fe40001784270 */
[----:B------:R-:W-:Y:S02]  /*12fb0*/  ISETP.GT.AND P5, PT, R0, 0xc0, P3 ;  /* 0x000000c00000780c */ /* 0x000fe40001fa4270 */
[----:B0-----:R-:W-:Y:S02]  /*12fc0*/  PRMT R12, R8, 0x7610, R12 ;  /* 0x00007610080c7816 */ /* 0x001fe4000000000c */
[----:B------:R-:W-:Y:S01]  /*12fd0*/  F2FP.BF16.F32.PACK_AB R8, RZ, R3 ;  /* 0x00000003ff08723e */ /* 0x000fe200000010ff */
[----:B------:R-:W-:Y:S01]  /*12fe0*/  FMUL R3, R178, R2 ;  /* 0x00000002b2037220 */ /* 0x000fe20000400000 */
[----:B------:R-:W-:Y:S01]  /*12ff0*/  PRMT R13, R9, 0x7610, R13 ;  /* 0x00007610090d7816 */ /* 0x000fe2000000000d */
[----:B------:R0:W-:Y:S01]  /*13000*/  @P6 STG.E.U16 desc[UR36][R4.64+0x172], R10 ;  /* 0x0001720a04006986 */ /* 0x0001e2000c101524 */
[----:B------:R-:W-:-:S02]  /*13010*/  ISETP.GT.AND P0, PT, R0, 0xc1, P3 ;  /* 0x000000c10000780c */ /* 0x000fc40001f04270 */
[----:B------:R-:W-:Y:S01]  /*13020*/  F2FP.BF16.F32.PACK_AB R9, RZ, R3 ;  /* 0x00000003ff09723e */ /* 0x000fe200000010ff */
[----:B------:R1:W-:Y:S01]  /*13030*/  @P1 STG.E.U16 desc[UR36][R6.64+0x170], R11 ;  /* 0x0001700b06001986 */ /* 0x0003e2000c101524 */
[-C--:B------:R-:W-:Y:S01]  /*13040*/  FMUL R3, R176, R2.reuse ;  /* 0x00000002b0037220 */ /* 0x080fe20000400000 */
[----:B------:R-:W-:Y:S02]  /*13050*/  ISETP.GT.AND P1, PT, R0, 0xc0, P2 ;  /* 0x000000c00000780c */ /* 0x000fe40001724270 */
        /* <DEDUP_REMOVED lines=40> */
[C---:B------:R-:W-:Y:S01]  /*132e0*/  ISETP.GT.AND P0, PT, R0.reuse, 0xd0, P2 ;  /* 0x000000d00000780c */ /* 0x040fe20001704270 */
        /* <DEDUP_REMOVED lines=11> */
[----:B------:R-:W-:Y:S01]  /*133a0*/  ISETP.GT.AND P5, PT, R0, 0xd9, P3 ;  /* 0x000000d90000780c */ /* 0x000fe20001fa4270 */
[----:B------:R-:W-:Y:S01]  /*133b0*/  FMUL R8, R166, R2 ;  /* 0x00000002a6087220 */ /* 0x000fe20000400000 */
[----:B------:R-:W-:Y:S01]  /*133c0*/  @P0 STG.E.U16 desc[UR36][R6.64+0x1a0], R14 ;  /* 0x0001a00e06000986 */ /* 0x000fe2000c101524 */
[----:B------:R-:W-:-:S03]  /*133d0*/  ISETP.GT.AND P0, PT, R0, 0xd8, P2 ;  /* 0x000000d80000780c */ /* 0x000fc60001704270 */
[----:B------:R0:W-:Y:S01]  /*133e0*/  @P1 STG.E.U16 desc[UR36][R6.64+0x1a2], R9 ;  /* 0x0001a20906001986 */ /* 0x0001e2000c101524 */
[----:B------:R-:W-:Y:S02]  /*133f0*/  F2FP.BF16.F32.PACK_AB R8, RZ, R8 ;  /* 0x00000008ff08723e */ /* 0x000fe400000010ff */
[----:B------:R-:W-:Y:S02]  /*13400*/  ISETP.GT.AND P1, PT, R0, 0xd9, P2 ;  /* 0x000000d90000780c */ /* 0x000fe40001724270 */
        /* <DEDUP_REMOVED lines=16> */
[----:B------:R1:W-:Y:S01]  /*13510*/  @P1 STG.E.U16 desc[UR36][R6.64+0x1b2], R10 ;  /* 0x0001b20a06001986 */ /* 0x0003e2000c101524 */
[----:B------:R-:W-:Y:S02]  /*13520*/  ISETP.GT.AND P1, PT, R0, 0xe0, P2 ;  /* 0x000000e00000780c */ /* 0x000fe40001724270 */
[----:B0-----:R-:W-:Y:S02]  /*13530*/  PRMT R12, R8, 0x7610, R12 ;  /* 0x00007610080c7816 */ /* 0x001fe4000000000c */
[----:B------:R-:W-:Y:S01]  /*13540*/  F2FP.BF16.F32.PACK_AB R8, RZ, R3 ;  /* 0x00000003ff08723e */ /* 0x000fe200000010ff */
[-C--:B------:R-:W-:Y:S01]  /*13550*/  FMUL R3, R160, R2.reuse ;  /* 0x00000002a0037220 */ /* 0x080fe20000400000 */
[----:B------:R-:W-:Y:S01]  /*13560*/  ISETP.GT.AND P0, PT, R0, 0xe1, P2 ;  /* 0x000000e10000780c */ /* 0x000fe20001704270 */
[----:B------:R0:W-:Y:S01]  /*13570*/  @P4 STG.E.U16 desc[UR36][R4.64+0x1c0], R11 ;  /* 0x0001c00b04004986 */ /* 0x0001e2000c101524 */
[----:B-1----:R-:W-:Y:S02]  /*13580*/  PRMT R10, R9, 0x7610, R10 ;  /* 0x00007610090a7816 */ /* 0x002fe4000000000a */
[----:B------:R-:W-:Y:S01]  /*13590*/  PRMT R13, R8, 0x7610, R13 ;  /* 0x00007610080d7816 */ /* 0x000fe2000000000d */
[----:B------:R-:W-:Y:S01]  /*135a0*/  @P5 STG.E.U16 desc[UR36][R4.64+0x1c2], R12 ;  /* 0x0001c20c04005986 */ /* 0x000fe2000c101524 */
[----:B------:R-:W-:Y:S01]  /*135b0*/  FMUL R8, R159, R2 ;  /* 0x000000029f087220 */ /* 0x000fe20000400000 */
[----:B------:R-:W-:-:S02]  /*135c0*/  ISETP.GT.AND P4, PT, R0, 0xe8, P3 ;  /* 0x000000e80000780c */ /* 0x000fc40001f84270 */
[----:B------:R-:W-:Y:S01]  /*135d0*/  F2FP.BF16.F32.PACK_AB R9, RZ, R3 ;  /* 0x00000003ff09723e */ /* 0x000fe200000010ff */
[----:B------:R-:W-:Y:S01]  /*135e0*/  FMUL R3, R158, R2 ;  /* 0x000000029e037220 */ /* 0x000fe20000400000 */
[C---:B------:R-:W-:Y:S02]  /*135f0*/  ISETP.GT.AND P5, PT, R0.reuse, 0xe9, P3 ;  /* 0x000000e90000780c */ /* 0x040fe40001fa4270 */
[----:B------:R-:W-:Y:S02]  /*13600*/  ISETP.GT.AND P6, PT, R0, 0xe8, P2 ;  /* 0x000000e80000780c */ /* 0x000fe400017c4270 */
[----:B------:R-:W-:Y:S01]  /*13610*/  F2FP.BF16.F32.PACK_AB R8, RZ, R8 ;  /* 0x00000008ff08723e */ /* 0x000fe200000010ff */
[----:B------:R1:W-:Y:S01]  /*13620*/  @P1 STG.E.U16 desc[UR36][R6.64+0x1c0], R10 ;  /* 0x0001c00a06001986 */ /* 0x0003e2000c101524 */
[----:B------:R-:W-:Y:S02]  /*13630*/  F2FP.BF16.F32.PACK_AB R3, RZ, R3 ;  /* 0x00000003ff03723e */ /* 0x000fe400000010ff */
[----:B0-----:R-:W-:-:S02]  /*13640*/  PRMT R11, R8, 0x7610, R11 ;  /* 0x00007610080b7816 */ /* 0x001fc4000000000b */
[----:B------:R-:W-:Y:S01]  /*13650*/  PRMT R18, R3, 0x7610, R18 ;  /* 0x0000761003127816 */ /* 0x000fe20000000012 */
[----:B------:R0:W-:Y:S01]  /*13660*/  @P0 STG.E.U16 desc[UR36][R6.64+0x1c2], R13 ;  /* 0x0001c20d06000986 */ /* 0x0001e2000c101524 */
[----:B-1----:R-:W-:Y:S01]  /*13670*/  PRMT R10, R9, 0x7610, R10 ;  /* 0x00007610090a7816 */ /* 0x002fe2000000000a */
[----:B------:R-:W-:-:S04]  /*13680*/  FMUL R3, R157, R2 ;  /* 0x000000029d037220 */ /* 0x000fc80000400000 */
[----:B------:R-:W-:Y:S01]  /*13690*/  @P4 STG.E.U16 desc[UR36][R4.64+0x1d0], R10 ;  /* 0x0001d00a04004986 */ /* 0x000fe2000c101524 */
[----:B------:R-:W-:-:S03]  /*136a0*/  ISETP.GT.AND P4, PT, R0, 0xe9, P2 ;  /* 0x000000e90000780c */ /* 0x000fc60001784270 */
[----:B------:R1:W-:Y:S01]  /*136b0*/  @P5 STG.E.U16 desc[UR36][R4.64+0x1d2], R11 ;  /* 0x0001d20b04005986 */ /* 0x0003e2000c101524 */
[----:B------:R-:W-:-:S03]  /*136c0*/  ISETP.GT.AND P5, PT, R0, 0xf0, P3 ;  /* 0x000000f00000780c */ /* 0x000fc60001fa4270 */
[----:B------:R-:W-:Y:S01]  /*136d0*/  @P6 STG.E.U16 desc[UR36][R6.64+0x1d0], R18 ;  /* 0x0001d01206006986 */ /* 0x000fe2000c101524 */
[----:B------:R-:W-:Y:S01]  /*136e0*/  ISETP.GT.AND P6, PT, R0, 0xf1, P3 ;  /* 0x000000f10000780c */ /* 0x000fe20001fc4270 */
[-C--:B------:R-:W-:Y:S01]  /*136f0*/  FMUL R8, R156, R2.reuse ;  /* 0x000000029c087220 */ /* 0x080fe20000400000 */
[----:B------:R-:W-:Y:S01]  /*13700*/  FMUL R9, R155, R2 ;  /* 0x000000029b097220 */ /* 0x000fe20000400000 */
[----:B0-----:R-:W-:-:S03]  /*13710*/  F2FP.BF16.F32.PACK_AB R13, RZ, R3 ;  /* 0x00000003ff0d723e */ /* 0x001fc600000010ff */
[----:B------:R-:W-:Y:S02]  /*13720*/  F2FP.BF16.F32.PACK_AB R14, RZ, R8 ;  /* 0x00000008ff0e723e */ /* 0x000fe400000010ff */
[----:B------:R-:W-:Y:S01]  /*13730*/  F2FP.BF16.F32.PACK_AB R15, RZ, R9 ;  /* 0x00000009ff0f723e */ /* 0x000fe200000010ff */
[----:B------:R-:W-:Y:S01]  /*13740*/  @P4 STG.E.U16 desc[UR36][R6.64+0x1d2], R13 ;  /* 0x0001d20d06004986 */ /* 0x000fe2000c101524 */
[----:B------:R-:W-:-:S03]  /*13750*/  ISETP.GT.AND P4, PT, R0, 0xf1, P2 ;  /* 0x000000f10000780c */ /* 0x000fc60001784270 */
[----:B------:R-:W-:Y:S04]  /*13760*/  @P5 STG.E.U16 desc[UR36][R4.64+0x1e0], R14 ;  /* 0x0001e00e04005986 */ /* 0x000fe8000c101524 */
[----:B------:R-:W-:Y:S01]  /*13770*/  @P6 STG.E.U16 desc[UR36][R4.64+0x1e2], R15 ;  /* 0x0001e20f04006986 */ /* 0x000fe2000c101524 */
[----:B------:R-:W-:Y:S01]  /*13780*/  ISETP.GT.AND P6, PT, R0, 0xf0, P2 ;  /* 0x000000f00000780c */ /* 0x000fe200017c4270 */
[-C--:B-1----:R-:W-:Y:S01]  /*13790*/  FMUL R11, R154, R2.reuse ;  /* 0x000000029a0b7220 */ /* 0x082fe20000400000 */
[----:B------:R-:W-:-:S04]  /*137a0*/  FMUL R12, R23, R2 ;  /* 0x00000002170c7220 */ /* 0x000fc80000400000 */
[----:B------:R-:W-:Y:S02]  /*137b0*/  F2FP.BF16.F32.PACK_AB R11, RZ, R11 ;  /* 0x0000000bff0b723e */ /* 0x000fe400000010ff */
[----:B------:R-:W-:Y:S02]  /*137c0*/  F2FP.BF16.F32.PACK_AB R12, RZ, R12 ;  /* 0x0000000cff0c723e */ /* 0x000fe400000010ff */
[C---:B------:R-:W-:Y:S02]  /*137d0*/  ISETP.GT.AND P5, PT, R0.reuse, 0xf8, P3 ;  /* 0x000000f80000780c */ /* 0x040fe40001fa4270 */
[----:B------:R-:W-:Y:S01]  /*137e0*/  ISETP.GT.AND P3, PT, R0, 0xf9, P3 ;  /* 0x000000f90000780c */ /* 0x000fe20001f64270 */
[----:B------:R-:W-:Y:S01]  /*137f0*/  @P6 STG.E.U16 desc[UR36][R6.64+0x1e0], R11 ;  /* 0x0001e00b06006986 */ /* 0x000fe2000c101524 */
[----:B------:R-:W-:-:S03]  /*13800*/  FMUL R10, R22, R2 ;  /* 0x00000002160a7220 */ /* 0x000fc60000400000 */
[----:B------:R0:W-:Y:S01]  /*13810*/  @P4 STG.E.U16 desc[UR36][R6.64+0x1e2], R12 ;  /* 0x0001e20c06004986 */ /* 0x0001e2000c101524 */
[----:B------:R-:W-:Y:S01]  /*13820*/  ISETP.GT.AND P4, PT, R0, 0xf8, P2 ;  /* 0x000000f80000780c */ /* 0x000fe20001784270 */
[-C--:B------:R-:W-:Y:S01]  /*13830*/  FMUL R9, R21, R2.reuse ;  /* 0x0000000215097220 */ /* 0x080fe20000400000 */
[-C--:B------:R-:W-:Y:S01]  /*13840*/  FMUL R8, R19, R2.reuse ;  /* 0x0000000213087220 */ /* 0x080fe20000400000 */
[----:B------:R-:W-:Y:S01]  /*13850*/  FMUL R3, R20, R2 ;  /* 0x0000000214037220 */ /* 0x000fe20000400000 */
[----:B------:R-:W-:Y:S02]  /*13860*/  F2FP.BF16.F32.PACK_AB R10, RZ, R10 ;  /* 0x0000000aff0a723e */ /* 0x000fe400000010ff */
[----:B------:R-:W-:Y:S02]  /*13870*/  ISETP.GT.AND P2, PT, R0, 0xf9, P2 ;  /* 0x000000f90000780c */ /* 0x000fe40001744270 */
[----:B------:R-:W-:Y:S02]  /*13880*/  F2FP.BF16.F32.PACK_AB R9, RZ, R9 ;  /* 0x00000009ff09723e */ /* 0x000fe400000010ff */
[----:B------:R-:W-:-:S02]  /*13890*/  F2FP.BF16.F32.PACK_AB R8, RZ, R8 ;  /* 0x00000008ff08723e */ /* 0x000fc400000010ff */
[----:B------:R-:W-:Y:S01]  /*138a0*/  F2FP.BF16.F32.PACK_AB R3, RZ, R3 ;  /* 0x00000003ff03723e */ /* 0x000fe200000010ff */
[----:B------:R-:W-:Y:S01]  /*138b0*/  @P5 STG.E.U16 desc[UR36][R4.64+0x1f0], R10 ;  /* 0x0001f00a04005986 */ /* 0x000fe2000c101524 */
[----:B0-----:R-:W-:Y:S01]  /*138c0*/  PRMT R12, R8, 0x7610, R12 ;  /* 0x00007610080c7816 */ /* 0x001fe2000000000c */
[----:B------:R-:W-:Y:S01]  /*138d0*/  @P4 IMAD.MOV.U32 R8, RZ, RZ, R6 ;  /* 0x000000ffff084224 */ /* 0x000fe200078e0006 */
[----:B------:R-:W-:Y:S01]  /*138e0*/  PRMT R11, R3, 0x7610, R11 ;  /* 0x00007610030b7816 */ /* 0x000fe2000000000b */
[----:B------:R0:W-:Y:S01]  /*138f0*/  @P3 STG.E.U16 desc[UR36][R4.64+0x1f2], R9 ;  /* 0x0001f20904003986 */ /* 0x0001e2000c101524 */
[----:B------:R-:W-:Y:S01]  /*13900*/  USHF.L.U32 UR12, UR8, 0x8, URZ ;  /* 0x00000008080c7899 */ /* 0x000fe2000800063f */
[----:B------:R-:W-:Y:S01]  /*13910*/  ISETP.GT.AND P1, PT, R153, 0x80, PT ;  /* 0x000000809900780c */ /* 0x000fe20003f24270 */
[----:B------:R-:W-:Y:S01]  /*13920*/  USHF.L.U64.HI UR11, UR8, 0x8, UR9 ;  /* 0x00000008080b7899 */ /* 0x000fe20008010209 */
[----:B0-----:R-:W-:-:S03]  /*13930*/  @P4 IMAD.MOV.U32 R9, RZ, RZ, R7 ;  /* 0x000000ffff094224 */ /* 0x001fc600078e0007 */
[----:B------:R-:W-:Y:S02]  /*13940*/  IMAD.U32 R3, RZ, RZ, UR12 ;  /* 0x0000000cff037e24 */ /* 0x000fe4000f8e00ff */
[----:B------:R0:W-:Y:S01]  /*13950*/  @P4 STG.E.U16 desc[UR36][R8.64+0x1f0], R11 ;  /* 0x0001f00b08004986 */ /* 0x0001e2000c101524 */
[C---:B------:R-:W-:Y:S02]  /*13960*/  ISETP.GT.AND P3, PT, R0.reuse, RZ, P1 ;  /* 0x000000ff0000720c */ /* 0x040fe40000f64270 */
[----:B------:R-:W-:Y:S01]  /*13970*/  ISETP.GT.AND P4, PT, R0, 0x1, P1 ;  /* 0x000000010000780c */ /* 0x000fe20000f84270 */
[-C--:B------:R-:W-:Y:S01]  /*13980*/  FMUL R24, R24, R2.reuse ;  /* 0x0000000218187220 */ /* 0x080fe20000400000 */
[----:B------:R-:W-:Y:S01]  /*13990*/  FMUL R25, R25, R2 ;  /* 0x0000000219197220 */ /* 0x000fe20000400000 */
[----:B0-----:R-:W-:Y:S02]  /*139a0*/  @P2 IMAD.MOV.U32 R8, RZ, RZ, R6 ;  /* 0x000000ffff082224 */ /* 0x001fe400078e0006 */
[----:B------:R-:W-:-:S02]  /*139b0*/  @P2 IMAD.MOV.U32 R9, RZ, RZ, R7 ;  /* 0x000000ffff092224 */ /* 0x000fc400078e0007 */
[----:B------:R-:W-:-:S03]  /*139c0*/  IMAD.U32 R7, RZ, RZ, UR11 ;  /* 0x0000000bff077e24 */ /* 0x000fc6000f8e00ff */
[----:B------:R0:W-:Y:S01]  /*139d0*/  @P2 STG.E.U16 desc[UR36][R8.64+0x1f2], R12 ;  /* 0x0001f20c08002986 */ /* 0x0001e2000c101524 */
[C---:B------:R-:W-:Y:S02]  /*139e0*/  IADD3 R6, P2, P6, R4.reuse, UR5, R3 ;  /* 0x0000000504067c10 */ /* 0x040fe4000fe5e003 */
[----:B------:R-:W-:Y:S02]  /*139f0*/  IADD3 R4, P5, R4, UR12, RZ ;  /* 0x0000000c04047c10 */ /* 0x000fe4000ffbe0ff */
[----:B------:R-:W-:Y:S02]  /*13a00*/  IADD3.X R7, R5, UR4, R7, P2, P6 ;  /* 0x0000000405077c10 */ /* 0x000fe400097ec407 */
[----:B------:R-:W-:Y:S02]  /*13a10*/  ISETP.GT.AND P0, PT, R153, 0x88, PT ;  /* 0x000000889900780c */ /* 0x000fe40003f04270 */
[----:B------:R-:W-:Y:S02]  /*13a20*/  F2FP.BF16.F32.PACK_AB R24, RZ, R24 ;  /* 0x00000018ff18723e */ /* 0x000fe400000010ff */
[----:B------:R-:W-:-:S02]  /*13a30*/  IADD3.X R5, R5, UR11, RZ, P5, !PT ;  /* 0x0000000b05057c10 */ /* 0x000fc4000affe4ff */
[----:B------:R-:W-:Y:S02]  /*13a40*/  F2FP.BF16.F32.PACK_AB R25, RZ, R25 ;  /* 0x00000019ff19723e */ /* 0x000fe400000010ff */
[C---:B------:R-:W-:Y:S01]  /*13a50*/  ISETP.GT.AND P2, PT, R0.reuse, RZ, P0 ;  /* 0x000000ff0000720c */ /* 0x040fe20000744270 */
[----:B------:R-:W-:Y:S01]  /*13a60*/  @P3 STG.E.U16 desc[UR36][R4.64], R24 ;  /* 0x0000001804003986 */ /* 0x000fe2000c101524 */
[----:B------:R-:W-:Y:S01]  /*13a70*/  ISETP.GT.AND P3, PT, R0, 0x1, P0 ;  /* 0x000000010000780c */ /* 0x000fe20000764270 */
[-C--:B------:R-:W-:Y:S02]  /*13a80*/  FMUL R26, R26, R2.reuse ;  /* 0x000000021a1a7220 */ /* 0x080fe40000400000 */
[----:B------:R-:W-:Y:S01]  /*13a90*/  @P4 STG.E.U16 desc[UR36][R4.64+0x2], R25 ;  /* 0x0000021904004986 */ /* 0x000fe2000c101524 */
[----:B------:R-:W-:Y:S01]  /*13aa0*/  ISETP.GT.AND P4, PT, R0, 0x8, P1 ;  /* 0x000000080000780c */ /* 0x000fe20000f84270 */
[-C--:B------:R-:W-:Y:S01]  /*13ab0*/  FMUL R27, R27, R2.reuse ;  /* 0x000000021b1b7220 */ /* 0x080fe20000400000 */
[----:B0-----:R-:W-:Y:S01]  /*13ac0*/  IADD3 R8, P5, R4, UR5, RZ ;  /* 0x0000000504087c10 */ /* 0x001fe2000ffbe0ff */
[----:B------:R-:W-:Y:S01]  /*13ad0*/  FMUL R28, R28, R2 ;  /* 0x000000021c1c7220 */ /* 0x000fe20000400000 */
[----:B------:R-:W-:-:S02]  /*13ae0*/  F2FP.BF16.F32.PACK_AB R26, RZ, R26 ;  /* 0x0000001aff1a723e */ /* 0x000fc400000010ff */
[----:B------:R-:W-:Y:S02]  /*13af0*/  IADD3.X R9, R5, UR4, RZ, P5, !PT ;  /* 0x0000000405097c10 */ /* 0x000fe4000affe4ff */
[----:B------:R-:W-:Y:S02]  /*13b00*/  F2FP.BF16.F32.PACK_AB R27, RZ, R27 ;  /* 0x0000001bff1b723e */ /* 0x000fe400000010ff */
[----:B------:R-:W-:Y:S01]  /*13b10*/  F2FP.BF16.F32.PACK_AB R28, RZ, R28 ;  /* 0x0000001cff1c723e */ /* 0x000fe200000010ff */
[----:B------:R-:W-:Y:S01]  /*13b20*/  @P2 STG.E.U16 desc[UR36][R8.64], R26 ;  /* 0x0000001a08002986 */ /* 0x000fe2000c101524 */
[C---:B------:R-:W-:Y:S02]  /*13b30*/  ISETP.GT.AND P5, PT, R0.reuse, 0x9, P1 ;  /* 0x000000090000780c */ /* 0x040fe40000fa4270 */
[C---:B------:R-:W-:Y:S01]  /*13b40*/  ISETP.GT.AND P2, PT, R0.reuse, 0x8, P0 ;  /* 0x000000080000780c */ /* 0x040fe20000744270 */
[----:B------:R-:W-:Y:S01]  /*13b50*/  @P3 STG.E.U16 desc[UR36][R8.64+0x2], R27 ;  /* 0x0000021b08003986 */ /* 0x000fe2000c101524 */
[-C--:B------:R-:W-:Y:S01]  /*13b60*/  FMUL R29, R29, R2.reuse ;  /* 0x000000021d1d7220 */ /* 0x080fe20000400000 */
[----:B------:R-:W-:Y:S01]  /*13b70*/  ISETP.GT.AND P3, PT, R0, 0x9, P0 ;  /* 0x000000090000780c */ /* 0x000fe20000764270 */
[-C--:B------:R-:W-:Y:S01]  /*13b80*/  FMUL R30, R30, R2.reuse ;  /* 0x000000021e1e7220 */ /* 0x080fe20000400000 */
[----:B------:R-:W-:Y:S01]  /*13b90*/  @P4 STG.E.U16 desc[UR36][R4.64+0x10], R28 ;  /* 0x0000101c04004986 */ /* 0x000fe2000c101524 */
[----:B------:R-:W-:Y:S01]  /*13ba0*/  ISETP.GT.AND P4, PT, R0, 0x10, P1 ;  /* 0x000000100000780c */ /* 0x000fe20000f84270 */
[-C--:B------:R-:W-:Y:S01]  /*13bb0*/  FMUL R31, R31, R2.reuse ;  /* 0x000000021f1f7220 */ /* 0x080fe20000400000 */
[----:B------:R-:W-:Y:S01]  /*13bc0*/  IADD3 R10, P6, R4, UR5, RZ ;  /* 0x00000005040a7c10 */ /* 0x000fe2000ffde0ff */
[----:B------:R-:W-:Y:S01]  /*13bd0*/  FMUL R32, R32, R2 ;  /* 0x0000000220207220 */ /* 0x000fe20000400000 */
[----:B------:R-:W-:-:S02]  /*13be0*/  F2FP.BF16.F32.PACK_AB R29, RZ, R29 ;  /* 0x0000001dff1d723e */ /* 0x000fc400000010ff */
[----:B------:R-:W-:Y:S02]  /*13bf0*/  F2FP.BF16.F32.PACK_AB R30, RZ, R30 ;  /* 0x0000001eff1e723e */ /* 0x000fe400000010ff */
[----:B------:R-:W-:Y:S02]  /*13c00*/  IADD3.X R11, R5, UR4, RZ, P6, !PT ;  /* 0x00000004050b7c10 */ /* 0x000fe4000b7fe4ff */
[----:B------:R-:W-:Y:S01]  /*13c10*/  F2FP.BF16.F32.PACK_AB R31, RZ, R31 ;  /* 0x0000001fff1f723e */ /* 0x000fe200000010ff */
[----:B------:R-:W-:Y:S01]  /*13c20*/  @P5 STG.E.U16 desc[UR36][R4.64+0x12], R29 ;  /* 0x0000121d04005986 */ /* 0x000fe2000c101524 */
[----:B------:R-:W-:Y:S02]  /*13c30*/  F2FP.BF16.F32.PACK_AB R32, RZ, R32 ;  /* 0x00000020ff20723e */ /* 0x000fe400000010ff */
[C---:B------:R-:W-:Y:S01]  /*13c40*/  ISETP.GT.AND P5, PT, R0.reuse, 0x11, P1 ;  /* 0x000000110000780c */ /* 0x040fe20000fa4270 */
[----:B------:R-:W-:Y:S01]  /*13c50*/  @P2 STG.E.U16 desc[UR36][R10.64+0x10], R30 ;  /* 0x0000101e0a002986 */ /* 0x000fe2000c101524 */
[----:B------:R-:W-:Y:S01]  /*13c60*/  ISETP.GT.AND P2, PT, R0, 0x10, P0 ;  /* 0x000000100000780c */ /* 0x000fe20000744270 */
[----:B------:R-:W-:-:S02]  /*13c70*/  FMUL R33, R33, R2 ;  /* 0x0000000221217220 */ /* 0x000fc40000400000 */
[----:B------:R-:W-:Y:S01]  /*13c80*/  @P3 STG.E.U16 desc[UR36][R6.64+0x12], R31 ;  /* 0x0000121f06003986 */ /* 0x000fe2000c101524 */
[----:B------:R-:W-:Y:S01]  /*13c90*/  ISETP.GT.AND P3, PT, R0, 0x11, P0 ;  /* 0x000000110000780c */ /* 0x000fe20000764270 */
[-C--:B------:R-:W-:Y:S02]  /*13ca0*/  FMUL R34, R34, R2.reuse ;  /* 0x0000000222227220 */ /* 0x080fe40000400000 */
[----:B------:R-:W-:Y:S01]  /*13cb0*/  @P4 STG.E.U16 desc[UR36][R4.64+0x20], R32 ;  /* 0x0000202004004986 */ /* 0x000fe2000c101524 */
[----:B------:R-:W-:Y:S01]  /*13cc0*/  ISETP.GT.AND P4, PT, R0, 0x18, P1 ;  /* 0x000000180000780c */ /* 0x000fe20000f84270 */
[-C--:B------:R-:W-:Y:S01]  /*13cd0*/  FMUL R35, R35, R2.reuse ;  /* 0x0000000223237220 */ /* 0x080fe20000400000 */
[----:B------:R-:W-:Y:S01]  /*13ce0*/  FMUL R36, R36, R2 ;  /* 0x0000000224247220 */ /* 0x000fe20000400000 */
[----:B------:R-:W-:Y:S02]  /*13cf0*/  F2FP.BF16.F32.PACK_AB R33, RZ, R33 ;  /* 0x00000021ff21723e */ /* 0x000fe400000010ff */
[----:B------:R-:W-:-:S02]  /*13d00*/  F2FP.BF16.F32.PACK_AB R34, RZ, R34 ;  /* 0x00000022ff22723e */ /* 0x000fc400000010ff */
[----:B------:R-:W-:Y:S01]  /*13d10*/  F2FP.BF16.F32.PACK_AB R35, RZ, R35 ;  /* 0x00000023ff23723e */ /* 0x000fe200000010ff */
[----:B------:R-:W-:Y:S01]  /*13d20*/  @P5 STG.E.U16 desc[UR36][R4.64+0x22], R33 ;  /* 0x0000222104005986 */ /* 0x000fe2000c101524 */
[----:B------:R-:W-:Y:S02]  /*13d30*/  F2FP.BF16.F32.PACK_AB R36, RZ, R36 ;  /* 0x00000024ff24723e */ /* 0x000fe400000010ff */
[C---:B------:R-:W-:Y:S01]  /*13d40*/  ISETP.GT.AND P5, PT, R0.reuse, 0x19, P1 ;  /* 0x000000190000780c */ /* 0x040fe20000fa4270 */
[----:B------:R-:W-:Y:S01]  /*13d50*/  @P2 STG.E.U16 desc[UR36][R6.64+0x20], R34 ;  /* 0x0000202206002986 */ /* 0x000fe2000c101524 */
[C---:B------:R-:W-:Y:S01]  /*13d60*/  ISETP.GT.AND P2, PT, R0.reuse, 0x18, P0 ;  /* 0x000000180000780c */ /* 0x040fe20000744270 */
[-C--:B------:R-:W-:Y:S02]  /*13d70*/  FMUL R37, R37, R2.reuse ;  /* 0x0000000225257220 */ /* 0x080fe40000400000 */
[----:B------:R-:W-:Y:S01]  /*13d80*/  @P3 STG.E.U16 desc[UR36][R6.64+0x22], R35 ;  /* 0x0000222306003986 */ /* 0x000fe2000c101524 */
[----:B------:R-:W-:Y:S01]  /*13d90*/  ISETP.GT.AND P3, PT, R0, 0x19, P0 ;  /* 0x000000190000780c */ /* 0x000fe20000764270 */
[----:B------:R-:W-:-:S02]  /*13da0*/  FMUL R38, R38, R2 ;  /* 0x0000000226267220 */ /* 0x000fc40000400000 */
[----:B------:R-:W-:Y:S01]  /*13db0*/  @P4 STG.E.U16 desc[UR36][R4.64+0x30], R36 ;  /* 0x0000302404004986 */ /* 0x000fe2000c101524 */
[----:B------:R-:W-:Y:S01]  /*13dc0*/  ISETP.GT.AND P4, PT, R0, 0x20, P1 ;  /* 0x000000200000780c */ /* 0x000fe20000f84270 */
[-C--:B------:R-:W-:Y:S01]  /*13dd0*/  FMUL R39, R39, R2.reuse ;  /* 0x0000000227277220 */ /* 0x080fe20000400000 */
[----:B------:R-:W-:Y:S01]  /*13de0*/  FMUL R40, R40, R2 ;  /* 0x0000000228287220 */ /* 0x000fe20000400000 */
[----:B------:R-:W-:Y:S02]  /*13df0*/  F2FP.BF16.F32.PACK_AB R37, RZ, R37 ;  /* 0x00000025ff25723e */ /* 0x000fe400000010ff */
[----:B------:R-:W-:Y:S02]  /*13e00*/  F2FP.BF16.F32.PACK_AB R38, RZ, R38 ;  /* 0x00000026ff26723e */ /* 0x000fe400000010ff */
[----:B------:R-:W-:Y:S01]  /*13e10*/  F2FP.BF16.F32.PACK_AB R39, RZ, R39 ;  /* 0x00000027ff27723e */ /* 0x000fe200000010ff */
[----:B------:R-:W-:Y:S01]  /*13e20*/  @P5 STG.E.U16 desc[UR36][R4.64+0x32], R37 ;  /* 0x0000322504005986 */ /* 0x000fe2000c101524 */
[----:B------:R-:W-:-:S02]  /*13e30*/  F2FP.BF16.F32.PACK_AB R40, RZ, R40 ;  /* 0x00000028ff28723e */ /* 0x000fc400000010ff */
[C---:B------:R-:W-:Y:S01]  /*13e40*/  ISETP.GT.AND P5, PT, R0.reuse, 0x21, P1 ;  /* 0x000000210000780c */ /* 0x040fe20000fa4270 */
[----:B------:R-:W-:Y:S01]  /*13e50*/  @P2 STG.E.U16 desc[UR36][R6.64+0x30], R38 ;  /* 0x0000302606002986 */ /* 0x000fe2000c101524 */
[C---:B------:R-:W-:Y:S01]  /*13e60*/  ISETP.GT.AND P2, PT, R0.reuse, 0x20, P0 ;  /* 0x000000200000780c */ /* 0x040fe20000744270 */
[-C--:B------:R-:W-:Y:S02]  /*13e70*/  FMUL R41, R41, R2.reuse ;  /* 0x0000000229297220 */ /* 0x080fe40000400000 */
[----:B------:R-:W-:Y:S01]  /*13e80*/  @P3 STG.E.U16 desc[UR36][R6.64+0x32], R39 ;  /* 0x0000322706003986 */ /* 0x000fe2000c101524 */
[----:B------:R-:W-:Y:S01]  /*13e90*/  ISETP.GT.AND P3, PT, R0, 0x21, P0 ;  /* 0x000000210000780c */ /* 0x000fe20000764270 */
[-C--:B------:R-:W-:Y:S02]  /*13ea0*/  FMUL R42, R42, R2.reuse ;  /* 0x000000022a2a7220 */ /* 0x080fe40000400000 */
[----:B------:R-:W-:Y:S01]  /*13eb0*/  @P4 STG.E.U16 desc[UR36][R4.64+0x40], R40 ;  /* 0x0000402804004986 */ /* 0x000fe2000c101524 */
[----:B------:R-:W-:Y:S01]  /*13ec0*/  ISETP.GT.AND P4, PT, R0, 0x28, P1 ;  /* 0x000000280000780c */ /* 0x000fe20000f84270 */
[-C--:B------:R-:W-:Y:S01]  /*13ed0*/  FMUL R43, R43, R2.reuse ;  /* 0x000000022b2b7220 */ /* 0x080fe20000400000 */
[----:B------:R-:W-:Y:S01]  /*13ee0*/  FMUL R44, R44, R2 ;  /* 0x000000022c2c7220 */ /* 0x000fe20000400000 */
[----:B------:R-:W-:-:S02]  /*13ef0*/  F2FP.BF16.F32.PACK_AB R41, RZ, R41 ;  /* 0x00000029ff29723e */ /* 0x000fc400000010ff */
[----:B------:R-:W-:Y:S02]  /*13f00*/  F2FP.BF16.F32.PACK_AB R42, RZ, R42 ;  /* 0x0000002aff2a723e */ /* 0x000fe400000010ff */
        /* <DEDUP_REMOVED lines=357> */
[----:B------:R-:W-:Y:S01]  /*15560*/  ISETP.GT.AND P2, PT, R0, 0xd8, P0 ;  /* 0x000000d80000780c */ /* 0x000fe20000744270 */
[-C--:B------:R-:W-:Y:S02]  /*15570*/  FMUL R133, R133, R2.reuse ;  /* 0x0000000285857220 */ /* 0x080fe40000400000 */
[----:B------:R-:W-:Y:S01]  /*15580*/  @P3 STG.E.U16 desc[UR36][R6.64+0x1a2], R131 ;  /* 0x0001a28306003986 */ /* 0x000fe2000c101524 */
[----:B------:R-:W-:-:S03]  /*15590*/  FMUL R134, R134, R2 ;  /* 0x0000000286867220 */ /* 0x000fc60000400000 */
[----:B------:R-:W-:Y:S01]  /*155a0*/  @P4 STG.E.U16 desc[UR36][R4.64+0x1b0], R132 ;  /* 0x0001b08404004986 */ /* 0x000fe2000c101524 */
[C---:B------:R-:W-:Y:S01]  /*155b0*/  ISETP.GT.AND P4, PT, R0.reuse, 0xd9, P0 ;  /* 0x000000d90000780c */ /* 0x040fe20000784270 */
[----:B------:R-:W-:Y:S01]  /*155c0*/  FMUL R135, R135, R2 ;  /* 0x0000000287877220 */ /* 0x000fe20000400000 */
[----:B------:R-:W-:Y:S02]  /*155d0*/  F2FP.BF16.F32.PACK_AB R133, RZ, R133 ;  /* 0x00000085ff85723e */ /* 0x000fe400000010ff */
[----:B------:R-:W-:Y:S02]  /*155e0*/  F2FP.BF16.F32.PACK_AB R134, RZ, R134 ;  /* 0x00000086ff86723e */ /* 0x000fe400000010ff */
[----:B------:R-:W-:Y:S01]  /*155f0*/  F2FP.BF16.F32.PACK_AB R135, RZ, R135 ;  /* 0x00000087ff87723e */ /* 0x000fe200000010ff */
[----:B------:R-:W-:Y:S01]  /*15600*/  @P5 STG.E.U16 desc[UR36][R4.64+0x1b2], R133 ;  /* 0x0001b28504005986 */ /* 0x000fe2000c101524 */
[----:B------:R-:W-:-:S03]  /*15610*/  ISETP.GT.AND P5, PT, R0, 0xe0, P1 ;  /* 0x000000e00000780c */ /* 0x000fc60000fa4270 */
[----:B------:R-:W-:Y:S01]  /*15620*/  @P2 STG.E.U16 desc[UR36][R6.64+0x1b0], R134 ;  /* 0x0001b08606002986 */ /* 0x000fe2000c101524 */
[----:B------:R-:W-:Y:S01]  /*15630*/  ISETP.GT.AND P2, PT, R0, 0xe1, P1 ;  /* 0x000000e10000780c */ /* 0x000fe20000f44270 */
[-C--:B------:R-:W-:Y:S01]  /*15640*/  FMUL R136, R136, R2.reuse ;  /* 0x0000000288887220 */ /* 0x080fe20000400000 */
[C---:B------:R-:W-:Y:S01]  /*15650*/  ISETP.GT.AND P3, PT, R0.reuse, 0xe0, P0 ;  /* 0x000000e00000780c */ /* 0x040fe20000764270 */
[----:B------:R-:W-:Y:S01]  /*15660*/  @P4 STG.E.U16 desc[UR36][R6.64+0x1b2], R135 ;  /* 0x0001b28706004986 */ /* 0x000fe2000c101524 */
[-C--:B------:R-:W-:Y:S01]  /*15670*/  FMUL R137, R137, R2.reuse ;  /* 0x0000000289897220 */ /* 0x080fe20000400000 */
[----:B------:R-:W-:Y:S01]  /*15680*/  ISETP.GT.AND P4, PT, R0, 0xe1, P0 ;  /* 0x000000e10000780c */ /* 0x000fe20000784270 */
[-C--:B------:R-:W-:Y:S01]  /*15690*/  FMUL R138, R138, R2.reuse ;  /* 0x000000028a8a7220 */ /* 0x080fe20000400000 */
[----:B------:R-:W-:Y:S01]  /*156a0*/  FMUL R139, R139, R2 ;  /* 0x000000028b8b7220 */ /* 0x000fe20000400000 */
[----:B------:R-:W-:Y:S02]  /*156b0*/  F2FP.BF16.F32.PACK_AB R136, RZ, R136 ;  /* 0x00000088ff88723e */ /* 0x000fe400000010ff */
[----:B------:R-:W-:-:S02]  /*156c0*/  F2FP.BF16.F32.PACK_AB R137, RZ, R137 ;  /* 0x00000089ff89723e */ /* 0x000fc400000010ff */
[----:B------:R-:W-:Y:S02]  /*156d0*/  F2FP.BF16.F32.PACK_AB R138, RZ, R138 ;  /* 0x0000008aff8a723e */ /* 0x000fe400000010ff */
[----:B------:R-:W-:Y:S01]  /*156e0*/  F2FP.BF16.F32.PACK_AB R139, RZ, R139 ;  /* 0x0000008bff8b723e */ /* 0x000fe200000010ff */
[----:B------:R-:W-:Y:S01]  /*156f0*/  @P5 STG.E.U16 desc[UR36][R4.64+0x1c0], R136 ;  /* 0x0001c08804005986 */ /* 0x000fe2000c101524 */
[----:B------:R-:W-:-:S03]  /*15700*/  ISETP.GT.AND P5, PT, R0, 0xe9, P1 ;  /* 0x000000e90000780c */ /* 0x000fc60000fa4270 */
[----:B------:R-:W-:Y:S01]  /*15710*/  @P2 STG.E.U16 desc[UR36][R4.64+0x1c2], R137 ;  /* 0x0001c28904002986 */ /* 0x000fe2000c101524 */
[C---:B------:R-:W-:Y:S02]  /*15720*/  ISETP.GT.AND P2, PT, R0.reuse, 0xe8, P1 ;  /* 0x000000e80000780c */ /* 0x040fe40000f44270 */
[C---:B------:R-:W-:Y:S01]  /*15730*/  ISETP.GT.AND P6, PT, R0.reuse, 0xe8, P0 ;  /* 0x000000e80000780c */ /* 0x040fe200007c4270 */
[----:B------:R-:W-:Y:S01]  /*15740*/  @P3 STG.E.U16 desc[UR36][R6.64+0x1c0], R138 ;  /* 0x0001c08a06003986 */ /* 0x000fe2000c101524 */
[----:B------:R-:W-:Y:S01]  /*15750*/  ISETP.GT.AND P3, PT, R0, 0xe9, P0 ;  /* 0x000000e90000780c */ /* 0x000fe20000764270 */
[-C--:B------:R-:W-:Y:S01]  /*15760*/  FMUL R140, R140, R2.reuse ;  /* 0x000000028c8c7220 */ /* 0x080fe20000400000 */
[-C--:B------:R-:W-:Y:S01]  /*15770*/  FMUL R141, R141, R2.reuse ;  /* 0x000000028d8d7220 */ /* 0x080fe20000400000 */
[----:B------:R-:W-:Y:S01]  /*15780*/  @P4 STG.E.U16 desc[UR36][R6.64+0x1c2], R139 ;  /* 0x0001c28b06004986 */ /* 0x000fe2000c101524 */
[----:B------:R-:W-:Y:S01]  /*15790*/  ISETP.GT.AND P4, PT, R0, 0xf0, P1 ;  /* 0x000000f00000780c */ /* 0x000fe20000f84270 */
[-C--:B------:R-:W-:Y:S01]  /*157a0*/  FMUL R142, R142, R2.reuse ;  /* 0x000000028e8e7220 */ /* 0x080fe20000400000 */
[-C--:B------:R-:W-:Y:S01]  /*157b0*/  FMUL R143, R143, R2.reuse ;  /* 0x000000028f8f7220 */ /* 0x080fe20000400000 */
[----:B------:R-:W-:Y:S01]  /*157c0*/  FMUL R144, R144, R2 ;  /* 0x0000000290907220 */ /* 0x000fe20000400000 */
[----:B------:R-:W-:-:S02]  /*157d0*/  F2FP.BF16.F32.PACK_AB R140, RZ, R140 ;  /* 0x0000008cff8c723e */ /* 0x000fc400000010ff */
[----:B------:R-:W-:Y:S02]  /*157e0*/  F2FP.BF16.F32.PACK_AB R141, RZ, R141 ;  /* 0x0000008dff8d723e */ /* 0x000fe400000010ff */
[----:B------:R-:W-:Y:S02]  /*157f0*/  F2FP.BF16.F32.PACK_AB R142, RZ, R142 ;  /* 0x0000008eff8e723e */ /* 0x000fe400000010ff */
[----:B------:R-:W-:Y:S02]  /*15800*/  F2FP.BF16.F32.PACK_AB R143, RZ, R143 ;  /* 0x0000008fff8f723e */ /* 0x000fe400000010ff */
[----:B------:R-:W-:Y:S01]  /*15810*/  F2FP.BF16.F32.PACK_AB R144, RZ, R144 ;  /* 0x00000090ff90723e */ /* 0x000fe200000010ff */
[----:B------:R-:W-:Y:S01]  /*15820*/  @P2 STG.E.U16 desc[UR36][R4.64+0x1d0], R140 ;  /* 0x0001d08c04002986 */ /* 0x000fe2000c101524 */
[----:B------:R-:W-:-:S03]  /*15830*/  ISETP.GT.AND P2, PT, R0, 0xf1, P1 ;  /* 0x000000f10000780c */ /* 0x000fc60000f44270 */
[----:B------:R-:W-:Y:S01]  /*15840*/  @P5 STG.E.U16 desc[UR36][R4.64+0x1d2], R141 ;  /* 0x0001d28d04005986 */ /* 0x000fe2000c101524 */
[----:B------:R-:W-:-:S03]  /*15850*/  ISETP.GT.AND P5, PT, R0, 0xf0, P0 ;  /* 0x000000f00000780c */ /* 0x000fc600007a4270 */
[----:B------:R-:W-:Y:S01]  /*15860*/  @P6 STG.E.U16 desc[UR36][R6.64+0x1d0], R142 ;  /* 0x0001d08e06006986 */ /* 0x000fe2000c101524 */
[----:B------:R-:W-:-:S03]  /*15870*/  FMUL R145, R145, R2 ;  /* 0x0000000291917220 */ /* 0x000fc60000400000 */
[----:B------:R-:W-:Y:S01]  /*15880*/  @P3 STG.E.U16 desc[UR36][R6.64+0x1d2], R143 ;  /* 0x0001d28f06003986 */ /* 0x000fe2000c101524 */
[----:B------:R-:W-:-:S03]  /*15890*/  ISETP.GT.AND P3, PT, R0, 0xf8, P1 ;  /* 0x000000f80000780c */ /* 0x000fc60000f64270 */
[----:B------:R-:W-:Y:S01]  /*158a0*/  @P4 STG.E.U16 desc[UR36][R4.64+0x1e0], R144 ;  /* 0x0001e09004004986 */ /* 0x000fe2000c101524 */
[----:B------:R-:W-:Y:S01]  /*158b0*/  ISETP.GT.AND P4, PT, R0, 0xf1, P0 ;  /* 0x000000f10000780c */ /* 0x000fe20000784270 */
[-C--:B------:R-:W-:Y:S01]  /*158c0*/  FMUL R146, R146, R2.reuse ;  /* 0x0000000292927220 */ /* 0x080fe20000400000 */
[C---:B------:R-:W-:Y:S01]  /*158d0*/  ISETP.GT.AND P1, PT, R0.reuse, 0xf9, P1 ;  /* 0x000000f90000780c */ /* 0x040fe20000f24270 */
[-C--:B------:R-:W-:Y:S01]  /*158e0*/  FMUL R147, R147, R2.reuse ;  /* 0x0000000293937220 */ /* 0x080fe20000400000 */
[----:B------:R-:W-:Y:S01]  /*158f0*/  ISETP.GT.AND P6, PT, R0, 0xf8, P0 ;  /* 0x000000f80000780c */ /* 0x000fe200007c4270 */
[-C--:B------:R-:W-:Y:S01]  /*15900*/  FMUL R148, R148, R2.reuse ;  /* 0x0000000294947220 */ /* 0x080fe20000400000 */
[----:B------:R-:W-:Y:S01]  /*15910*/  FMUL R149, R149, R2 ;  /* 0x0000000295957220 */ /* 0x000fe20000400000 */
[----:B------:R-:W-:Y:S02]  /*15920*/  F2FP.BF16.F32.PACK_AB R145, RZ, R145 ;  /* 0x00000091ff91723e */ /* 0x000fe400000010ff */
[----:B------:R-:W-:-:S02]  /*15930*/  F2FP.BF16.F32.PACK_AB R146, RZ, R146 ;  /* 0x00000092ff92723e */ /* 0x000fc400000010ff */
[----:B------:R-:W-:Y:S02]  /*15940*/  ISETP.GT.AND P0, PT, R0, 0xf9, P0 ;  /* 0x000000f90000780c */ /* 0x000fe40000704270 */
[----:B------:R-:W-:Y:S01]  /*15950*/  F2FP.BF16.F32.PACK_AB R147, RZ, R147 ;  /* 0x00000093ff93723e */ /* 0x000fe200000010ff */
[----:B------:R-:W-:Y:S01]  /*15960*/  FMUL R150, R150, R2 ;  /* 0x0000000296967220 */ /* 0x000fe20000400000 */
[----:B------:R-:W-:Y:S02]  /*15970*/  F2FP.BF16.F32.PACK_AB R148, RZ, R148 ;  /* 0x00000094ff94723e */ /* 0x000fe400000010ff */
[----:B------:R-:W-:Y:S01]  /*15980*/  F2FP.BF16.F32.PACK_AB R149, RZ, R149 ;  /* 0x00000095ff95723e */ /* 0x000fe200000010ff */
[----:B------:R-:W-:Y:S01]  /*15990*/  FMUL R151, R151, R2 ;  /* 0x0000000297977220 */ /* 0x000fe20000400000 */
[----:B------:R-:W-:Y:S01]  /*159a0*/  @P2 STG.E.U16 desc[UR36][R4.64+0x1e2], R145 ;  /* 0x0001e29104002986 */ /* 0x000fe2000c101524 */
[----:B------:R-:W-:-:S03]  /*159b0*/  F2FP.BF16.F32.PACK_AB R150, RZ, R150 ;  /* 0x00000096ff96723e */ /* 0x000fc600000010ff */
[----:B------:R-:W-:Y:S01]  /*159c0*/  @P5 STG.E.U16 desc[UR36][R6.64+0x1e0], R146 ;  /* 0x0001e09206005986 */ /* 0x000fe2000c101524 */
[----:B------:R-:W-:-:S03]  /*159d0*/  F2FP.BF16.F32.PACK_AB R151, RZ, R151 ;  /* 0x00000097ff97723e */ /* 0x000fc600000010ff */
[----:B------:R-:W-:Y:S04]  /*159e0*/  @P4 STG.E.U16 desc[UR36][R6.64+0x1e2], R147 ;  /* 0x0001e29306004986 */ /* 0x000fe8000c101524 */
[----:B------:R-:W-:Y:S04]  /*159f0*/  @P3 STG.E.U16 desc[UR36][R4.64+0x1f0], R148 ;  /* 0x0001f09404003986 */ /* 0x000fe8000c101524 */
[----:B------:R0:W-:Y:S02]  /*15a00*/  @P1 STG.E.U16 desc[UR36][R4.64+0x1f2], R149 ;  /* 0x0001f29504001986 */ /* 0x0001e4000c101524 */
[----:B0-----:R-:W-:Y:S01]  /*15a10*/  @P6 IMAD.MOV.U32 R4, RZ, RZ, R6 ;  /* 0x000000ffff046224 */ /* 0x001fe200078e0006 */
[----:B------:R-:W-:-:S05]  /*15a20*/  @P6 MOV R5, R7 ;  /* 0x0000000700056202 */ /* 0x000fca0000000f00 */
[----:B------:R0:W-:Y:S04]  /*15a30*/  @P6 STG.E.U16 desc[UR36][R4.64+0x1f0], R150 ;  /* 0x0001f09604006986 */ /* 0x0001e8000c101524 */
[----:B------:R0:W-:Y:S02]  /*15a40*/  @P0 STG.E.U16 desc[UR36][R6.64+0x1f2], R151 ;  /* 0x0001f29706000986 */ /* 0x0001e4000c101524 */
.L_x_542:
[----:B------:R-:W-:Y:S05]  /*15a50*/  BSYNC B0 ;  /* 0x0000000000007941 */ /* 0x000fea0003800000 */
.L_x_34:
[----:B0-----:R-:W2:Y:S04]  /*15a60*/  LDL.LU R5, [R1+0x200] ;  /* 0x0002000001057983 */ /* 0x001ea80000300800 */
[----:B------:R-:W2:Y:S01]  /*15a70*/  LDL.LU R4, [R1+0x204] ;  /* 0x0002040001047983 */ /* 0x000ea20000300800 */
[----:B------:R-:W-:Y:S01]  /*15a80*/  ULDC UR4, c[0x0][0xc] ;  /* 0x0000030000047ab9 */ /* 0x000fe20000000800 */
[----:B------:R-:W-:Y:S01]  /*15a90*/  ULDC UR5, c[0x0][0x10] ;  /* 0x0000040000057ab9 */ /* 0x000fe20000000800 */
[----:B-----5:R-:W2:Y:S01]  /*15aa0*/  LDC R3, c[0x0][0x14] ;  /* 0x00000500ff037b82 */ /* 0x020ea20000000800 */
[----:B------:R-:W-:Y:S01]  /*15ab0*/  UIMAD.WIDE.U32 UR4, UR4, UR5, URZ ;  /* 0x00000005040472a5 */ /* 0x000fe2000f8e003f */
[----:B----4-:R-:W-:Y:S01]  /*15ac0*/  PRMT R0, RZ, 0x7610, R0 ;  /* 0x00007610ff007816 */ /* 0x010fe20000000000 */
[----:B------:R-:W-:Y:S01]  /*15ad0*/  UMOV UR42, 0xffffffff ;  /* 0xffffffff002a7882 */ /* 0x000fe20000000000 */
[----:B------:R-:W-:-:S03]  /*15ae0*/  UMOV UR43, 0xffffffff ;  /* 0xffffffff002b7882 */ /* 0x000fc60000000000 */
[----:B--2---:R-:W-:-:S04]  /*15af0*/  IMAD.WIDE.U32 R4, R3, UR4, R4 ;  /* 0x0000000403047c25 */ /* 0x004fc8000f8e0004 */
[----:B------:R-:W-:Y:S01]  /*15b00*/  IMAD R3, R3, UR5, RZ ;  /* 0x0000000503037c24 */ /* 0x000fe2000f8e02ff */
[----:B------:R-:W-:Y:S01]  /*15b10*/  ULDC.64 UR4, c[0x0][0x650] ;  /* 0x0001940000047ab9 */ /* 0x000fe20000000a00 */
[----:B------:R-:W-:Y:S01]  /*15b20*/  IMAD.MOV.U32 R7, RZ, RZ, R4 ;  /* 0x000000ffff077224 */ /* 0x000fe200078e0004 */
[----:B------:R-:W-:Y:S01]  /*15b30*/  ISETP.GE.U32.AND P0, PT, R4, UR4, PT ;  /* 0x0000000404007c0c */ /* 0x000fe2000bf06070 */
[----:B------:R-:W-:-:S05]  /*15b40*/  IMAD.IADD R6, R5, 0x1, R3 ;  /* 0x0000000105067824 */ /* 0x000fca00078e0203 */
[----:B------:R0:W-:Y:S01]  /*15b50*/  STL [R1+0x200], R6 ;  /* 0x0002000601007387 */ /* 0x0001e20000100800 */
[----:B------:R-:W-:-:S03]  /*15b60*/  ISETP.GE.U32.AND.EX P0, PT, R6, UR5, PT, P0 ;  /* 0x0000000506007c0c */ /* 0x000fc6000bf06100 */
[----:B------:R0:W-:Y:S10]  /*15b70*/  STL [R1+0x204], R7 ;  /* 0x0002040701007387 */ /* 0x0001f40000100800 */
[----:B0-----:R-:W-:Y:S05]  /*15b80*/  @P0 BRA `(.L_x_543) ;  /* 0x0000000400880947 */ /* 0x001fea0003800000 */
[----:B------:R-:W0:Y:S01]  /*15b90*/  S2UR UR6, SR_CTAID.X ;  /* 0x00000000000679c3 */ /* 0x000e220000002500 */
[----:B------:R-:W-:Y:S01]  /*15ba0*/  ULDC.64 UR12, c[0x0][0x628] ;  /* 0x00018a00000c7ab9 */ /* 0x000fe20000000a00 */
[----:B------:R-:W-:Y:S01]  /*15bb0*/  ULDC UR4, c[0x0][0x150] ;  /* 0x0000540000047ab9 */ /* 0x000fe20000000800 */
[----:B------:R-:W-:Y:S01]  /*15bc0*/  ISETP.NE.U32.AND P0, PT, RZ, UR12, PT ;  /* 0x0000000cff007c0c */ /* 0x000fe2000bf05070 */
[----:B------:R-:W-:Y:S01]  /*15bd0*/  ULDC UR15, c[0x0][0x630] ;  /* 0x00018c00000f7ab9 */ /* 0x000fe20000000800 */
[C---:B------:R-:W-:Y:S01]  /*15be0*/  R2UR UR16, R7.reuse ;  /* 0x00000000071072ca */ /* 0x040fe200000e0000 */
[----:B------:R-:W-:Y:S01]  /*15bf0*/  ULDC UR19, c[0x0][0x154] ;  /* 0x0000550000137ab9 */ /* 0x000fe20000000800 */
[----:B------:R-:W-:Y:S01]  /*15c00*/  ISETP.NE.AND.EX P0, PT, RZ, UR13, PT, P0 ;  /* 0x0000000dff007c0c */ /* 0x000fe2000bf05300 */
[----:B------:R-:W2:Y:S01]  /*15c10*/  S2UR UR18, SR_CTAID.Y ;  /* 0x00000000001279c3 */ /* 0x000ea20000002600 */
[----:B------:R-:W-:Y:S02]  /*15c20*/  R2UR UR17, R6 ;  /* 0x00000000061172ca */ /* 0x000fe400000e0000 */
[----:B------:R-:W-:-:S02]  /*15c30*/  R2UR UR10, R7 ;  /* 0x00000000070a72ca */ /* 0x000fc400000e0000 */
[----:B------:R-:W-:Y:S02]  /*15c40*/  R2UR UR11, R6 ;  /* 0x00000000060b72ca */ /* 0x000fe400000e0000 */
[----:B0-----:R-:W-:-:S05]  /*15c50*/  I2FP.F32.U32 R0, UR6 ;  /* 0x0000000600007c45 */ /* 0x001fca0008201000 */
[----:B------:R-:W-:-:S04]  /*15c60*/  FMUL R0, R0, UR4 ;  /* 0x0000000400007c20 */ /* 0x000fc80008400000 */
[----:B------:R0:W4:Y:S01]  /*15c70*/  F2I.U32.TRUNC.NTZ R3, R0 ;  /* 0x0000000000037305 */ /* 0x000122000020f000 */
[----:B--2---:R-:W-:Y:S05]  /*15c80*/  @!P0 BRA `(.L_x_544) ;  /* 0x0000000000308947 */ /* 0x004fea0003800000 */
        /* <DEDUP_REMOVED lines=12> */
.L_x_544:
[----:B------:R-:W-:Y:S01]  /*15d50*/  USHF.R.U64 UR43, UR10, UR15, UR11 ;  /* 0x0000000f0a2b7299 */ /* 0x000fe2000800120b */
[----:B0-----:R-:W-:Y:S01]  /*15d60*/  I2FP.F32.U32 R0, UR18 ;  /* 0x0000001200007c45 */ /* 0x001fe20008201000 */
[----:B------:R-:W-:Y:S02]  /*15d70*/  USHF.R.U32.HI UR4, URZ, UR15, UR11 ;  /* 0x0000000f3f047299 */ /* 0x000fe4000801160b */
[----:B------:R-:W-:Y:S02]  /*15d80*/  UIADD3 UR10, UP0, URZ, -UR43, URZ ;  /* 0x8000002b3f0a7290 */ /* 0x000fe4000ff1e03f */
[----:B------:R-:W-:Y:S01]  /*15d90*/  FMUL R0, R0, UR19 ;  /* 0x0000001300007c20 */ /* 0x000fe20008400000 */
[----:B------:R-:W-:Y:S01]  /*15da0*/  ULDC.64 UR12, c[0x0][0x620] ;  /* 0x00018800000c7ab9 */ /* 0x000fe20000000a00 */
[----:B------:R-:W-:Y:S01]  /*15db0*/  UIADD3.X UR4, URZ, ~UR4, URZ, UP0, !UPT ;  /* 0x800000043f047290 */ /* 0x000fe200087fe43f */
[----:B------:R-:W-:Y:S01]  /*15dc0*/  UMOV UR8, UR16 ;  /* 0x0000001000087c82 */ /* 0x000fe20008000000 */
[----:B------:R-:W-:-:S02]  /*15dd0*/  UMOV UR9, UR17 ;  /* 0x0000001100097c82 */ /* 0x000fc40008000000 */
[----:B------:R-:W-:Y:S01]  /*15de0*/  UIMAD UR4, UR4, UR12, URZ ;  /* 0x0000000c040472a4 */ /* 0x000fe2000f8e023f */
[----:B------:R-:W0:Y:S01]  /*15df0*/  F2I.U32.TRUNC.NTZ R0, R0 ;  /* 0x0000000000007305 */ /* 0x000e22000020f000 */
[----:B------:R-:W-:Y:S01]  /*15e00*/  UIMAD.WIDE.U32 UR8, UR10, UR12, UR8 ;  /* 0x0000000c0a0872a5 */ /* 0x000fe2000f8e0008 */
[----:B----4-:R-:W-:Y:S01]  /*15e10*/  R2UR UR12, R3 ;  /* 0x00000000030c72ca */ /* 0x010fe200000e0000 */
[----:B------:R-:W-:Y:S01]  /*15e20*/  UIMAD UR10, UR10, UR13, UR4 ;  /* 0x0000000d0a0a72a4 */ /* 0x000fe2000f8e0204 */
[----:B------:R-:W-:Y:S01]  /*15e30*/  ULDC UR11, c[0x0][0x618] ;  /* 0x00018600000b7ab9 */ /* 0x000fe20000000800 */
[----:B------:R-:W-:Y:S02]  /*15e40*/  ULDC UR21, c[0x0][0x658] ;  /* 0x0001960000157ab9 */ /* 0x000fe40000000800 */
[----:B------:R-:W-:Y:S01]  /*15e50*/  UIADD3 UR9, UR9, UR10, URZ ;  /* 0x0000000a09097290 */ /* 0x000fe2000fffe03f */
[----:B------:R-:W-:Y:S01]  /*15e60*/  UMOV UR15, 0xffffffff ;  /* 0xffffffff000f7882 */ /* 0x000fe20000000000 */
[----:B------:R-:W-:Y:S01]  /*15e70*/  ULDC.64 UR4, c[0x0][0x640] ;  /* 0x0001900000047ab9 */ /* 0x000fe20000000a00 */
[----:B------:R-:W-:Y:S01]  /*15e80*/  USHF.L.U32 UR15, UR15, UR21, URZ ;  /* 0x000000150f0f7299 */ /* 0x000fe2000800063f */
[----:B------:R-:W-:Y:S01]  /*15e90*/  ISETP.NE.U32.AND P0, PT, RZ, UR4, PT ;  /* 0x00000004ff007c0c */ /* 0x000fe2000bf05070 */
[----:B------:R-:W-:-:S02]  /*15ea0*/  USHF.R.U64 UR16, UR8, UR11, UR9 ;  /* 0x0000000b08107299 */ /* 0x000fc40008001209 */
[----:B------:R-:W-:Y:S01]  /*15eb0*/  USHF.R.U32.HI UR8, URZ, UR11, UR9 ;  /* 0x0000000b3f087299 */ /* 0x000fe20008011609 */
[----:B0-----:R-:W-:Y:S01]  /*15ec0*/  R2UR UR14, R0 ;  /* 0x00000000000e72ca */ /* 0x001fe200000e0000 */
[----:B------:R-:W-:Y:S01]  /*15ed0*/  ULDC UR17, c[0x0][0x608] ;  /* 0x0001820000117ab9 */ /* 0x000fe20000000800 */
[----:B------:R-:W-:Y:S01]  /*15ee0*/  ULOP3.LUT UR41, URZ, UR15, URZ, 0x33, !UPT ;  /* 0x0000000f3f297292 */ /* 0x000fe2000f8e333f */
[----:B------:R-:W-:Y:S01]  /*15ef0*/  ISETP.NE.AND.EX P0, PT, RZ, UR5, PT, P0 ;  /* 0x00000005ff007c0c */ /* 0x000fe2000bf05300 */
[----:B------:R-:W-:Y:S02]  /*15f00*/  USHF.R.U64 UR15, UR16, UR17, UR8 ;  /* 0x00000011100f7299 */ /* 0x000fe40008001208 */
[----:B------:R-:W-:Y:S02]  /*15f10*/  USHF.R.U32.HI UR8, URZ, UR17, UR8 ;  /* 0x000000113f087299 */ /* 0x000fe40008011608 */
[----:B------:R-:W-:Y:S02]  /*15f20*/  UIADD3 UR12, -UR12, URZ, URZ ;  /* 0x0000003f0c0c7290 */ /* 0x000fe4000fffe13f */
[----:B------:R-:W-:Y:S01]  /*15f30*/  USHF.R.U64 UR17, UR15, UR21, UR8 ;  /* 0x000000150f117299 */ /* 0x000fe20008001208 */
[----:B------:R-:W-:Y:S01]  /*15f40*/  UMOV UR19, 0x1 ;  /* 0x0000000100137882 */ /* 0x000fe20000000000 */
[----:B------:R-:W-:Y:S01]  /*15f50*/  ULDC UR13, c[0x0][0x144] ;  /* 0x00005100000d7ab9 */ /* 0x000fe20000000800 */
[----:B------:R-:W-:Y:S01]  /*15f60*/  ULDC UR7, c[0x0][0x600] ;  /* 0x0001800000077ab9 */ /* 0x000fe20000000800 */
[----:B------:R-:W-:-:S02]  /*15f70*/  USHF.L.U32 UR24, UR19, UR21, URZ ;  /* 0x0000001513187299 */ /* 0x000fc4000800063f */
[----:B------:R-:W-:Y:S02]  /*15f80*/  USHF.R.U32.HI UR8, URZ, UR21, UR8 ;  /* 0x000000153f087299 */ /* 0x000fe40008011608 */
[----:B------:R-:W-:Y:S02]  /*15f90*/  UIMAD UR21, UR13, UR12, UR6 ;  /* 0x0000000c0d1572a4 */ /* 0x000fe4000f8e0206 */
[----:B------:R-:W-:Y:S02]  /*15fa0*/  UIADD3 UR20, UR7, -0x1, URZ ;  /* 0xffffffff07147890 */ /* 0x000fe4000fffe03f */
[----:B------:R-:W-:Y:S01]  /*15fb0*/  UIADD3 UR19, -UR14, URZ, URZ ;  /* 0x0000003f0e137290 */ /* 0x000fe2000fffe13f */
[----:B------:R-:W-:Y:S01]  /*15fc0*/  ULDC UR25, c[0x0][0x148] ;  /* 0x0000520000197ab9 */ /* 0x000fe20000000800 */
[----:B------:R-:W-:Y:S01]  /*15fd0*/  ULDC UR22, c[0x0][0x648] ;  /* 0x0001920000167ab9 */ /* 0x000fe20000000800 */
[----:B------:R-:W-:Y:S01]  /*15fe0*/  ULDC UR23, c[0x0][0x638] ;  /* 0x00018e0000177ab9 */ /* 0x000fe20000000800 */
        /* <DEDUP_REMOVED lines=14> */
.L_x_545:
[----:B------:R-:W-:Y:S01]  /*160d0*/  UISETP.NE.AND UP0, UPT, UR45, URZ, UPT ;  /* 0x0000003f2d00728c */ /* 0x000fe2000bf05270 */
[----:B------:R-:W-:Y:S01]  /*160e0*/  IMAD.MOV.U32 R0, RZ, RZ, 0x1 ;  /* 0x00000001ff007424 */ /* 0x000fe200078e00ff */
[----:B------:R-:W-:Y:S02]  /*160f0*/  USHF.R.U64 UR4, UR6, UR22, UR8 ;  /* 0x0000001606047299 */ /* 0x000fe40008001208 */
[----:B------:R-:W-:Y:S02]  /*16100*/  ULOP3.LUT UR41, UR15, UR41, URZ, 0xc0, !UPT ;  /* 0x000000290f297292 */ /* 0x000fe4000f8ec03f */
[----:B------:R-:W-:Y:S02]  /*16110*/  UIADD3 UR5, -UR4, URZ, URZ ;  /* 0x0000003f04057290 */ /* 0x000fe4000fffe13f */
[----:B------:R-:W-:Y:S02]  /*16120*/  UIMAD UR41, UR24, UR4, UR41 ;  /* 0x00000004182972a4 */ /* 0x000fe4000f8e0229 */
[----:B------:R-:W-:-:S02]  /*16130*/  ULOP3.LUT UR16, UR16, UR20, URZ, 0xc0, !UPT ;  /* 0x0000001410107292 */ /* 0x000fc4000f8ec03f */
[----:B------:R-:W-:Y:S02]  /*16140*/  @UP0 UIMAD UR21, UR25, UR19, UR18 ;  /* 0x00000013191502a4 */ /* 0x000fe4000f8e0212 */
[----:B------:R-:W-:-:S03]  /*16150*/  UIMAD UR4, UR5, UR23, UR17 ;  /* 0x00000017050472a4 */ /* 0x000fc6000f8e0211 */
[----:B------:R-:W-:Y:S01]  /*16160*/  ULDC UR5, c[0x0][0x610] ;  /* 0x0001840000057ab9 */ /* 0x000fe20000000800 */
[----:B------:R-:W-:Y:S02]  /*16170*/  UIMAD UR4, UR4, UR7, UR16 ;  /* 0x00000007040472a4 */ /* 0x000fe4000f8e0210 */
[----:B------:R-:W-:-:S04]  /*16180*/  UIMAD UR41, UR41, UR5, UR21 ;  /* 0x00000005292972a4 */ /* 0x000fc8000f8e0215 */
[----:B------:R-:W-:Y:S02]  /*16190*/  USEL UR42, UR4, UR41, !UP0 ;  /* 0x00000029042a7287 */ /* 0x000fe4000c000000 */
[----:B------:R-:W-:-:S12]  /*161a0*/  USEL UR41, UR41, UR4, !UP0 ;  /* 0x0000000429297287 */ /* 0x000fd8000c000000 */
.L_x_543:
[----:B------:R-:W-:-:S13]  /*161b0*/  LOP3.LUT P0, RZ, R0, 0xff, RZ, 0xc0, !PT ;  /* 0x000000ff00ff7812 */ /* 0x000fda000780c0ff */
[----:B------:R-:W-:Y:S05]  /*161c0*/  @P0 BRA `(.L_x_546) ;  /* 0xfffffeb000900947 */ /* 0x000fea000383ffff */
[----:B------:R-:W-:Y:S05]  /*161d0*/  EXIT ;  /* 0x000000000000794d */ /* 0x000fea0003800000 */
.L_x_7:
[----:B------:R-:W2:Y:S01]  /*161e0*/  LDL R5, [R1+0x204] ;  /* 0x0002040001057983 */ /* 0x000ea20000100800 */
[----:B------:R-:W-:-:S03]  /*161f0*/  ULDC.64 UR4, c[0x0][0x650] ;  /* 0x0001940000047ab9 */ /* 0x000fc60000000a00 */
[----:B------:R-:W3:Y:S01]  /*16200*/  LDL R2, [R1+0x200] ;  /* 0x0002000001027983 */ /* 0x000ee20000100800 */
[----:B------:R-:W-:Y:S01]  /*16210*/  PRMT R0, RZ, 0x7610, R0 ;  /* 0x00007610ff007816 */ /* 0x000fe20000000000 */
[----:B------:R-:W-:Y:S02]  /*16220*/  IMAD.MOV.U32 R4, RZ, RZ, -0x1 ;  /* 0xffffffffff047424 */ /* 0x000fe400078e00ff */
[----:B------:R-:W-:Y:S02]  /*16230*/  IMAD.MOV.U32 R3, RZ, RZ, -0x1 ;  /* 0xffffffffff037424 */ /* 0x000fe400078e00ff */
[----:B------:R-:W-:Y:S01]  /*16240*/  IMAD.MOV.U32 R10, RZ, RZ, -0x1 ;  /* 0xffffffffff0a7424 */ /* 0x000fe200078e00ff */
[----:B--2---:R-:W-:-:S04]  /*16250*/  ISETP.GE.U32.AND P0, PT, R5, UR4, PT ;  /* 0x0000000405007c0c */ /* 0x004fc8000bf06070 */
[----:B---3--:R-:W-:-:S13]  /*16260*/  ISETP.GE.U32.AND.EX P0, PT, R2, UR5, PT, P0 ;  /* 0x0000000502007c0c */ /* 0x008fda000bf06100 */
        /* <DEDUP_REMOVED lines=21> */
.L_x_548:
[----:B------:R-:W-:Y:S01]  /*163c0*/  USHF.R.U64 UR4, UR14, UR19, UR15 ;  /* 0x000000130e047299 */ /* 0x000fe2000800120f */
[----:B------:R-:W-:Y:S01]  /*163d0*/  R2UR UR7, R2 ;  /* 0x00000000020772ca */ /* 0x000fe200000e0000 */
[----:B------:R-:W-:Y:S02]  /*163e0*/  USHF.R.U32.HI UR5, URZ, UR19, UR15 ;  /* 0x000000133f057299 */ /* 0x000fe4000801160f */
[----:B------:R-:W-:Y:S01]  /*163f0*/  UIADD3 UR13, UP0, URZ, -UR4, URZ ;  /* 0x800000043f0d7290 */ /* 0x000fe2000ff1e03f */
[----:B------:R-:W-:Y:S01]  /*16400*/  ULDC.64 UR14, c[0x0][0x620] ;  /* 0x00018800000e7ab9 */ /* 0x000fe20000000a00 */
[----:B------:R-:W-:Y:S02]  /*16410*/  UMOV UR6, UR20 ;  /* 0x0000001400067c82 */ /* 0x000fe40008000000 */
[----:B------:R-:W-:Y:S02]  /*16420*/  UIADD3.X UR5, URZ, ~UR5, URZ, UP0, !UPT ;  /* 0x800000053f057290 */ /* 0x000fe400087fe43f */
[----:B------:R-:W-:-:S02]  /*16430*/  UISETP.NE.AND UP1, UPT, UR45, URZ, UPT ;  /* 0x0000003f2d00728c */ /* 0x000fc4000bf25270 */
[----:B------:R-:W-:Y:S02]  /*16440*/  UIMAD UR5, UR5, UR14, URZ ;  /* 0x0000000e050572a4 */ /* 0x000fe4000f8e023f */
[----:B------:R-:W-:Y:S02]  /*16450*/  UIMAD.WIDE.U32 UR6, UR13, UR14, UR6 ;  /* 0x0000000e0d0672a5 */ /* 0x000fe4000f8e0006 */
[----:B------:R-:W-:Y:S01]  /*16460*/  UIMAD UR5, UR13, UR15, UR5 ;  /* 0x0000000f0d0572a4 */ /* 0x000fe2000f8e0205 */
[----:B------:R-:W-:Y:S02]  /*16470*/  ULDC UR14, c[0x0][0x608] ;  /* 0x00018200000e7ab9 */ /* 0x000fe40000000800 */
[----:B------:R-:W-:Y:S01]  /*16480*/  ULDC UR13, c[0x0][0x618] ;  /* 0x00018600000d7ab9 */ /* 0x000fe20000000800 */
[----:B------:R-:W-:Y:S01]  /*16490*/  UIADD3 UR5, UR7, UR5, URZ ;  /* 0x0000000507057290 */ /* 0x000fe2000fffe03f */
[----:B------:R-:W-:Y:S01]  /*164a0*/  ULDC UR22, c[0x0][0x658] ;  /* 0x0001960000167ab9 */ /* 0x000fe20000000800 */
[----:B------:R-:W-:-:S02]  /*164b0*/  @UP1 UIMAD UR8, UR11, UR12, UR10 ;  /* 0x0000000c0b0812a4 */ /* 0x000fc4000f8e020a */
[----:B------:R-:W-:Y:S02]  /*164c0*/  USHF.R.U64 UR17, UR6, UR13, UR5 ;  /* 0x0000000d06117299 */ /* 0x000fe40008001205 */
[----:B------:R-:W-:Y:S01]  /*164d0*/  USHF.R.U32.HI UR5, URZ, UR13, UR5 ;  /* 0x0000000d3f057299 */ /* 0x000fe20008011605 */
[----:B------:R-:W-:Y:S01]  /*164e0*/  ULDC.64 UR6, c[0x0][0x640] ;  /* 0x0001900000067ab9 */ /* 0x000fe20000000a00 */
[----:B------:R-:W-:Y:S01]  /*164f0*/  UMOV UR10, 0xffffffff ;  /* 0xffffffff000a7882 */ /* 0x000fe20000000000 */
[----:B------:R-:W-:Y:S01]  /*16500*/  ISETP.NE.U32.AND P0, PT, RZ, UR6, PT ;  /* 0x00000006ff007c0c */ /* 0x000fe2000bf05070 */
[----:B------:R-:W-:Y:S02]  /*16510*/  USHF.R.U64 UR18, UR17, UR14, UR5 ;  /* 0x0000000e11127299 */ /* 0x000fe40008001205 */
[----:B------:R-:W-:Y:S01]  /*16520*/  USHF.R.U32.HI UR5, URZ, UR14, UR5 ;  /* 0x0000000e3f057299 */ /* 0x000fe20008011605 */
[----:B------:R-:W-:Y:S01]  /*16530*/  ISETP.NE.AND.EX P0, PT, RZ, UR7, PT, P0 ;  /* 0x00000007ff007c0c */ /* 0x000fe2000bf05300 */
[----:B------:R-:W-:-:S02]  /*16540*/  USHF.L.U32 UR11, UR10, UR22, URZ ;  /* 0x000000160a0b7299 */ /* 0x000fc4000800063f */
[----:B------:R-:W-:Y:S01]  /*16550*/  USHF.R.U64 UR19, UR18, UR22, UR5 ;  /* 0x0000001612137299 */ /* 0x000fe20008001205 */
[----:B------:R-:W-:Y:S01]  /*16560*/  ULDC UR20, c[0x0][0x600] ;  /* 0x0001800000147ab9 */ /* 0x000fe20000000800 */
[----:B------:R-:W-:Y:S02]  /*16570*/  USHF.R.U32.HI UR10, URZ, UR22, UR5 ;  /* 0x000000163f0a7299 */ /* 0x000fe40008011605 */
[----:B------:R-:W-:Y:S02]  /*16580*/  UIADD3 UR21, UR20, -0x1, URZ ;  /* 0xffffffff14157890 */ /* 0x000fe4000fffe03f */
[----:B------:R-:W-:Y:S01]  /*16590*/  ULOP3.LUT UR26, URZ, UR11, URZ, 0x33, !UPT ;  /* 0x0000000b3f1a7292 */ /* 0x000fe2000f8e333f */
        /* <DEDUP_REMOVED lines=17> */
.L_x_549:
[----:B------:R-:W-:Y:S01]  /*166b0*/  USHF.R.U64 UR6, UR5, UR23, UR10 ;  /* 0x0000001705067299 */ /* 0x000fe2000800120a */
[----:B------:R-:W-:Y:S01]  /*166c0*/  IMAD.MOV.U32 R0, RZ, RZ, 0x1 ;  /* 0x00000001ff007424 */ /* 0x000fe200078e00ff */
[----:B------:R-:W-:Y:S01]  /*166d0*/  USHF.L.U32 UR25, UR25, UR22, URZ ;  /* 0x0000001619197299 */ /* 0x000fe2000800063f */
[----:B------:R-:W-:Y:S01]  /*166e0*/  IMAD.U32 R10, RZ, RZ, UR4 ;  /* 0x00000004ff0a7e24 */ /* 0x000fe2000f8e00ff */
[----:B------:R-:W-:Y:S02]  /*166f0*/  ULOP3.LUT UR5, UR18, UR26, URZ, 0xc0, !UPT ;  /* 0x0000001a12057292 */ /* 0x000fe4000f8ec03f */
[----:B------:R-:W-:Y:S02]  /*16700*/  UIADD3 UR7, -UR6, URZ, URZ ;  /* 0x0000003f06077290 */ /* 0x000fe4000fffe13f */
[----:B------:R-:W-:Y:S02]  /*16710*/  UIMAD UR6, UR25, UR6, UR5 ;  /* 0x00000006190672a4 */ /* 0x000fe4000f8e0205 */
[----:B------:R-:W-:-:S02]  /*16720*/  ULOP3.LUT UR17, UR17, UR21, URZ, 0xc0, !UPT ;  /* 0x0000001511117292 */ /* 0x000fc4000f8ec03f */
[----:B------:R-:W-:Y:S02]  /*16730*/  UIMAD UR5, UR7, UR24, UR19 ;  /* 0x00000018070572a4 */ /* 0x000fe4000f8e0213 */
[----:B------:R-:W-:Y:S01]  /*16740*/  UISETP.NE.AND UP0, UPT, UR45, URZ, UPT ;  /* 0x0000003f2d00728c */ /* 0x000fe2000bf05270 */
[----:B------:R-:W-:Y:S01]  /*16750*/  ULDC UR7, c[0x0][0x610] ;  /* 0x0001840000077ab9 */ /* 0x000fe20000000800 */
[----:B------:R-:W-:Y:S02]  /*16760*/  UIMAD UR5, UR5, UR20, UR17 ;  /* 0x00000014050572a4 */ /* 0x000fe4000f8e0211 */
[----:B------:R-:W-:-:S04]  /*16770*/  UIMAD UR8, UR6, UR7, UR8 ;  /* 0x00000007060872a4 */ /* 0x000fc8000f8e0208 */
[----:B------:R-:W-:Y:S02]  /*16780*/  USEL UR6, UR5, UR8, !UP0 ;  /* 0x0000000805067287 */ /* 0x000fe4000c000000 */
[----:B------:R-:W-:-:S04]  /*16790*/  USEL UR8, UR8, UR5, !UP0 ;  /* 0x0000000508087287 */ /* 0x000fc8000c000000 */
[----:B------:R-:W-:Y:S02]  /*167a0*/  MOV R3, UR6 ;  /* 0x0000000600037c02 */ /* 0x000fe40008000f00 */
[----:B------:R-:W-:-:S07]  /*167b0*/  IMAD.U32 R4, RZ, RZ, UR8 ;  /* 0x00000008ff047e24 */ /* 0x000fce000f8e00ff */
.L_x_547:
[----:B------:R-:W-:-:S08]  /*167c0*/  NOP ;  /* 0x0000000000007918 */ /* 0x000fd00000000000 */
[----:B0-----:R-:W0:-:S00]  /*167d0*/  USETMAXREG.DEALLOC.CTAPOOL 0x18 ;  /* 0x00000018000079c8 */ /* 0x001e0000080e0500 */
[----:B------:R-:W-:-:S13]  /*167e0*/  ISETP.NE.AND P0, PT, RZ, UR9, PT ;  /* 0x00000009ff007c0c */ /* 0x000fda000bf05270 */
[----:B------:R-:W-:Y:S05]  /*167f0*/  @P0 EXIT ;  /* 0x000000000000094d */ /* 0x000fea0003800000 */
[----:B0-----:R-:W-:Y:S01]  /*16800*/  LOP3.LUT P0, RZ, R0, 0xff, RZ, 0xc0, !PT ;  /* 0x000000ff00ff7812 */ /* 0x001fe2000780c0ff */
[----:B------:R-:W-:Y:S02]  /*16810*/  IMAD.MOV.U32 R0, RZ, RZ, 0x1 ;  /* 0x00000001ff007424 */ /* 0x000fe400078e00ff */
[----:B------:R-:W-:-:S10]  /*16820*/  IMAD.MOV.U32 R6, RZ, RZ, RZ ;  /* 0x000000ffff067224 */ /* 0x000fd400078e00ff */
[----:B------:R-:W-:Y:S05]  /*16830*/  @!P0 BRA `(.L_x_550) ;  /* 0x0000000c007c8947 */ /* 0x000fea0003800000 */
[----:B------:R-:W0:Y:S01]  /*16840*/  S2R R9, SR_CgaCtaId ;  /* 0x0000000000097919 */ /* 0x000e220000008800 */
[----:B------:R-:W-:Y:S01]  /*16850*/  ULDC UR4, c[0x0][0x28c] ;  /* 0x0000a30000047ab9 */ /* 0x000fe20000000800 */
[----:B------:R-:W-:Y:S01]  /*16860*/  ULDC UR8, c[0x0][0x658] ;  /* 0x0001960000087ab9 */ /* 0x000fe20000000800 */
[----:B------:R-:W-:Y:S01]  /*16870*/  UIADD3 UR9, UR4, 0x1f, URZ ;  /* 0x0000001f04097890 */ /* 0x000fe2000fffe03f */
[----:B------:R-:W-:Y:S01]  /*16880*/  BSSY B0, `(.L_x_550) ;  /* 0x00000da000007945 */ /* 0x000fe20003800000 */
[----:B------:R-:W-:Y:S01]  /*16890*/  UMOV UR7, 0xffffffff ;  /* 0xffffffff00077882 */ /* 0x000fe20000000000 */
[----:B------:R-:W-:Y:S01]  /*168a0*/  ULDC UR6, c[0x0][0xc] ;  /* 0x0000030000067ab9 */ /* 0x000fe20000000800 */
[----:B------:R-:W-:Y:S01]  /*168b0*/  USHF.R.S32.HI UR10, URZ, 0x1f, UR9 ;  /* 0x0000001f3f0a7899 */ /* 0x000fe20008011409 */
[----:B------:R-:W-:Y:S01]  /*168c0*/  IMAD.MOV.U32 R8, RZ, RZ, 0x1 ;  /* 0x00000001ff087424 */ /* 0x000fe200078e00ff */
[----:B------:R-:W-:Y:S01]  /*168d0*/  USHF.L.U32 UR11, UR7, UR8, URZ ;  /* 0x00000008070b7299 */ /* 0x000fe2000800063f */
[----:B------:R-:W-:Y:S01]  /*168e0*/  IMAD.MOV.U32 R0, RZ, RZ, 0x1 ;  /* 0x00000001ff007424 */ /* 0x000fe200078e00ff */
[----:B------:R-:W-:Y:S01]  /*168f0*/  ULDC UR5, c[0x0][0x600] ;  /* 0x0001800000057ab9 */ /* 0x000fe20000000800 */
[----:B------:R-:W-:Y:S01]  /*16900*/  ULDC UR7, c[0x0][0x10] ;  /* 0x0000040000077ab9 */ /* 0x000fe20000000800 */
[----:B------:R-:W-:Y:S01]  /*16910*/  UMOV UR12, 0x1 ;  /* 0x00000001000c7882 */ /* 0x000fe20000000000 */
[----:B------:R-:W-:Y:S01]  /*16920*/  UIADD3 UR4, UR5, -0x1, URZ ;  /* 0xffffffff05047890 */ /* 0x000fe2000fffe03f */
[----:B------:R-:W-:Y:S01]  /*16930*/  IMAD.MOV.U32 R6, RZ, RZ, RZ ;  /* 0x000000ffff067224 */ /* 0x000fe200078e00ff */
[----:B------:R-:W-:-:S02]  /*16940*/  UIMAD.WIDE.U32 UR6, UR6, UR7, URZ ;  /* 0x00000007060672a5 */ /* 0x000fc4000f8e003f */
[----:B------:R-:W-:Y:S02]  /*16950*/  ULEA.HI UR10, UR10, UR9, URZ, 0x5 ;  /* 0x000000090a0a7291 */ /* 0x000fe4000f8f283f */
[----:B------:R-:W-:Y:S02]  /*16960*/  USHF.L.U32 UR5, UR12, UR8, URZ ;  /* 0x000000080c057299 */ /* 0x000fe4000800063f */
[----:B------:R-:W-:Y:S01]  /*16970*/  USHF.R.S32.HI UR18, URZ, 0x5, UR10 ;  /* 0x000000053f127899 */ /* 0x000fe2000801140a */
[----:B------:R-:W-:Y:S01]  /*16980*/  ULDC UR8, c[0x0][0x14] ;  /* 0x0000050000087ab9 */ /* 0x000fe20000000800 */
[----:B------:R-:W-:Y:S02]  /*16990*/  ULOP3.LUT UR21, UR40, 0x2, URZ, 0xfc, !UPT ;  /* 0x0000000228157892 */ /* 0x000fe4000f8efc3f */
[----:B------:R-:W-:Y:S02]  /*169a0*/  UIMAD.WIDE.U32 UR22, UR6, UR8, URZ ;  /* 0x00000008061672a5 */ /* 0x000fe4000f8e003f */
[----:B------:R-:W-:-:S02]  /*169b0*/  UIMAD UR13, UR7, UR8, URZ ;  /* 0x00000008070d72a4 */ /* 0x000fc4000f8e023f */
[----:B------:R-:W-:Y:S01]  /*169c0*/  ULOP3.LUT UR19, URZ, UR11, URZ, 0x33, !UPT ;  /* 0x0000000b3f137292 */ /* 0x000fe2000f8e333f */
[C---:B0-----:R-:W-:Y:S01]  /*169d0*/  IMAD.SHL.U32 R16, R9.reuse, 0x80, RZ ;  /* 0x0000008009107824 */ /* 0x041fe200078e00ff */
[----:B------:R-:W-:Y:S01]  /*169e0*/  UIADD3 UR13, UR23, UR13, URZ ;  /* 0x0000000d170d7290 */ /* 0x000fe2000fffe03f */
[----:B------:R-:W-:Y:S01]  /*169f0*/  IMAD.SHL.U32 R9, R9, 0x1000, RZ ;  /* 0x0000100009097824 */ /* 0x000fe200078e00ff */
[----:B------:R-:W-:Y:S02]  /*16a00*/  UIADD3 UR26, UR18, 0x1, URZ ;  /* 0x00000001121a7890 */ /* 0x000fe4000fffe03f */
[----:B------:R-:W-:Y:S01]  /*16a10*/  LOP3.LUT R16, R16, 0x80, RZ, 0xc0, !PT ;  /* 0x0000008010107812 */ /* 0x000fe200078ec0ff */
[----:B------:R-:W-:Y:S01]  /*16a20*/  ULDC.64 UR24, c[0x0][0x198] ;  /* 0x0000660000187ab9 */ /* 0x000fe20000000a00 */
[----:B------:R-:W-:-:S08]  /*16a30*/  LOP3.LUT R9, R9, 0x1000, RZ, 0xc0, !PT ;  /* 0x0000100009097812 */ /* 0x000fd000078ec0ff */
.L_x_561:
[----:B------:R-:W-:-:S03]  /*16a40*/  UMOV UR6, 0xffffffff ;  /* 0xffffffff00067882 */ /* 0x000fc60000000000 */
[----:B------:R-:W-:Y:S05]  /*16a50*/  BRA.DIV UR6, `(.L_x_551) ;  /* 0x00000012064c7947 */ /* 0x000fea000b800000 */
[----:B------:R-:W-:-:S13]  /*16a60*/  ELECT P6, URZ, PT ;  /* 0x00000000003f782f */ /* 0x000fda00038c0000 */
.L_x_575:
[----:B------:R-:W0:Y:S01]  /*16a70*/  LDC R2, c[0x0][0x28c] ;  /* 0x0000a300ff027b82 */ /* 0x000e220000000800 */
[----:B------:R-:W-:Y:S01]  /*16a80*/  BSSY B1, `(.L_x_552) ;  /* 0x000003a000017945 */ /* 0x000fe20003800000 */
[----:B0-----:R-:W-:-:S13]  /*16a90*/  ISETP.LT.OR P6, PT, R2, 0x1, !P6 ;  /* 0x000000010200780c */ /* 0x001fda00077c1670 */
[----:B------:R-:W-:Y:S05]  /*16aa0*/  @P6 BRA `(.L_x_553) ;  /* 0x0000000000dc6947 */ /* 0x000fea0003800000 */
[----:B------:R-:W-:Y:S01]  /*16ab0*/  LEA R2, R3, R16, 0x8 ;  /* 0x0000001003027211 */ /* 0x000fe200078e40ff */
[----:B------:R-:W-:Y:S02]  /*16ac0*/  IMAD.SHL.U32 R3, R4, 0x100, RZ ;  /* 0x0000010004037824 */ /* 0x000fe400078e00ff */
[----:B------:R-:W-:Y:S02]  /*16ad0*/  IMAD.MOV.U32 R11, RZ, RZ, RZ ;  /* 0x000000ffff0b7224 */ /* 0x000fe400078e00ff */
[----:B------:R-:W-:Y:S02]  /*16ae0*/  IMAD.U32 R13, RZ, RZ, UR26 ;  /* 0x0000001aff0d7e24 */ /* 0x000fe4000f8e00ff */
[----:B------:R-:W-:Y:S02]  /*16af0*/  IMAD.MOV.U32 R4, RZ, RZ, R0 ;  /* 0x000000ffff047224 */ /* 0x000fe400078e0000 */
[----:B------:R-:W-:-:S07]  /*16b00*/  IMAD.MOV.U32 R12, RZ, RZ, R6 ;  /* 0x000000ffff0c7224 */ /* 0x000fce00078e0006 */
.L_x_556:
[----:B------:R-:W0:Y:S01]  /*16b10*/  S2R R14, SR_CgaCtaId ;  /* 0x00000000000e7919 */ /* 0x000e220000008800 */
[----:B------:R-:W-:Y:S01]  /*16b20*/  MOV R5, 0x400 ;  /* 0x0000040000057802 */ /* 0x000fe20000000f00 */
[----:B------:R-:W1:Y:S03]  /*16b30*/  S2R R7, SR_TID.X ;  /* 0x0000000000077919 */ /* 0x000e660000002100 */
[----:B0-----:R-:W-:Y:S02]  /*16b40*/  LEA R15, R14, R5, 0x18 ;  /* 0x000000050e0f7211 */ /* 0x001fe400078ec0ff */
[----:B------:R-:W-:Y:S02]  /*16b50*/  SHF.L.U32 R14, R4, 0x1f, RZ ;  /* 0x0000001f040e7819 */ /* 0x000fe400000006ff */
[----:B-1----:R-:W-:Y:S01]  /*16b60*/  LOP3.LUT P1, RZ, R7, 0x7f, RZ, 0xc0, !PT ;  /* 0x0000007f07ff7812 */ /* 0x002fe2000782c0ff */
[----:B------:R-:W-:-:S04]  /*16b70*/  IMAD R5, R12, 0x8, R15 ;  /* 0x000000080c057824 */ /* 0x000fc800078e020f */
[----:B------:R-:W0:Y:S02]  /*16b80*/  SYNCS.PHASECHK.TRANS64.TRYWAIT P0, [R5+URZ+0x38], R14 ;  /* 0x0000380e050075a7 */ /* 0x000e24000800017f */
[----:B0-----:R-:W-:Y:S06]  /*16b90*/  @!P0 BRA `(.L_x_554) ;  /* 0x00000010001c8947 */ /* 0x001fec0003800000 */
.L_x_576:
[----:B0-----:R-:W0:Y:S01]  /*16ba0*/  @!P1 LDC R14, c[0x0][0x500] ;  /* 0x00014000ff0e9b82 */ /* 0x001e220000000800 */
[----:B------:R-:W-:-:S04]  /*16bb0*/  UPRMT UR6, UR21, 0x9910, URZ ;  /* 0x0000991015067896 */ /* 0x000fc8000800003f */
[----:B------:R-:W-:-:S06]  /*16bc0*/  UISETP.NE.AND UP0, UPT, UR6, 0x2, UPT ;  /* 0x000000020600788c */ /* 0x000fcc000bf05270 */
[----:B------:R-:W-:Y:S01]  /*16bd0*/  PLOP3.LUT P0, PT, PT, PT, UP0, 0x80, 0x0 ;  /* 0x000000000000781c */ /* 0x000fe20003f0f008 */
[----:B0-----:R0:W-:-:S12]  /*16be0*/  @!P1 SYNCS.ARRIVE.TRANS64 RZ, [R5+URZ], R14 ;  /* 0x0000000e05ff99a7 */ /* 0x0011d8000800003f */
[----:B------:R-:W-:Y:S05]  /*16bf0*/  @P0 BRA `(.L_x_555) ;  /* 0x0000000000040947 */ /* 0x000fea0003800000 */
[----:B------:R-:W-:Y:S01]  /*16c00*/  BPT.TRAP 0x1 ;  /* 0x000000040000795c */ /* 0x000fe20000300000 */
.L_x_555:
[C---:B------:R-:W-:Y:S01]  /*16c10*/  IMAD R7, R12.reuse, 0x4000, R15 ;  /* 0x000040000c077824 */ /* 0x040fe200078e020f */
[----:B------:R-:W-:Y:S01]  /*16c20*/  R2UR UR9, R5 ;  /* 0x00000000050972ca */ /* 0x000fe200000e0000 */
[----:B------:R-:W-:Y:S01]  /*16c30*/  VIADD R13, R13, 0xffffffff ;  /* 0xffffffff0d0d7836 */ /* 0x000fe20000000000 */
[----:B------:R-:W-:Y:S01]  /*16c40*/  UIADD3 UR6, UP0, UR24, 0xf0, URZ ;  /* 0x000000f018067890 */ /* 0x000fe2000ff1e03f */
[----:B------:R-:W-:Y:S01]  /*16c50*/  R2UR UR11, R3 ;  /* 0x00000000030b72ca */ /* 0x000fe200000e0000 */
[----:B------:R-:W-:Y:S01]  /*16c60*/  UIADD3 UR28, UP1, UR24, 0x1f0, URZ ;  /* 0x000001f0181c7890 */ /* 0x000fe2000ff3e03f */
[----:B------:R-:W-:Y:S01]  /*16c70*/  R2UR UR7, R7 ;  /* 0x00000000070772ca */ /* 0x000fe200000e0000 */
[C---:B------:R-:W-:Y:S01]  /*16c80*/  IMAD R7, R12.reuse, 0x2000, R9 ;  /* 0x000020000c077824 */ /* 0x040fe200078e0209 */
[----:B------:R-:W-:Y:S01]  /*16c90*/  R2UR UR10, R11 ;  /* 0x000000000b0a72ca */ /* 0x000fe200000e0000 */
[----:B------:R-:W-:Y:S01]  /*16ca0*/  VIADD R12, R12, 0x1 ;  /* 0x000000010c0c7836 */ /* 0x000fe20000000000 */
[----:B------:R-:W-:Y:S01]  /*16cb0*/  R2UR UR12, R10 ;  /* 0x000000000a0c72ca */ /* 0x000fe200000e0000 */
[----:B------:R-:W-:Y:S01]  /*16cc0*/  UIADD3.X UR29, URZ, UR25, URZ, UP1, !UPT ;  /* 0x000000193f1d7290 */ /* 0x000fe20008ffe43f */
[----:B------:R-:W-:Y:S01]  /*16cd0*/  LEA R7, R7, R15, 0x1 ;  /* 0x0000000f07077211 */ /* 0x000fe200078e08ff */
[----:B------:R-:W-:Y:S01]  /*16ce0*/  UMOV UR14, 0x0 ;  /* 0x00000000000e7882 */ /* 0x000fe20000000000 */
[----:B------:R-:W-:Y:S01]  /*16cf0*/  R2UR UR20, R2 ;  /* 0x00000000021472ca */ /* 0x000fe200000e0000 */
[----:B------:R-:W-:Y:S01]  /*16d00*/  UMOV UR15, 0x10000000 ;  /* 0x10000000000f7882 */ /* 0x000fe20000000000 */
[----:B------:R-:W-:Y:S01]  /*16d10*/  R2UR UR8, R7 ;  /* 0x00000000070872ca */ /* 0x000fe200000e0000 */
[----:B------:R-:W-:Y:S01]  /*16d20*/  UMOV UR27, 0x30000 ;  /* 0x00030000001b7882 */ /* 0x000fe20000000000 */
[----:B------:R-:W-:Y:S01]  /*16d30*/  ISETP.GT.AND P1, PT, R13, 0x1, PT ;  /* 0x000000010d00780c */ /* 0x000fe20003f24270 */
[----:B------:R-:W-:Y:S01]  /*16d40*/  UIADD3 UR16, UR7, 0x180, URZ ;  /* 0x0000018007107890 */ /* 0x000fe2000fffe03f */
[----:B------:R-:W-:Y:S01]  /*16d50*/  ISETP.NE.AND P0, PT, R12, 0x7, PT ;  /* 0x000000070c00780c */ /* 0x000fe20003f05270 */
[----:B------:R-:W-:Y:S01]  /*16d60*/  UIADD3.X UR7, URZ, UR25, URZ, UP0, !UPT ;  /* 0x000000193f077290 */ /* 0x000fe200087fe43f */
[----:B------:R-:W-:-:S02]  /*16d70*/  VIADD R11, R11, 0x20 ;  /* 0x000000200b0b7836 */ /* 0x000fc40000000000 */
[----:B0-----:R-:W-:Y:S02]  /*16d80*/  SEL R5, RZ, 0x1, P0 ;  /* 0x00000001ff057807 */ /* 0x001fe40000000000 */
[----:B------:R-:W-:Y:S02]  /*16d90*/  SEL R12, R12, RZ, P0 ;  /* 0x000000ff0c0c7207 */ /* 0x000fe40000000000 */
[----:B------:R-:W-:Y:S01]  /*16da0*/  LOP3.LUT R4, R4, R5, RZ, 0x3c, !PT ;  /* 0x0000000504047212 */ /* 0x000fe200078e3cff */
[----:B------:R-:W-:-:S03]  /*16db0*/  UIADD3 UR17, UR8, 0x1c180, URZ ;  /* 0x0001c18008117890 */ /* 0x000fc6000fffe03f */
[----:B------:R-:W-:Y:S02]  /*16dc0*/  UMOV UR8, UR16 ;  /* 0x0000001000087c82 */ /* 0x000fe40008000000 */
[----:B------:R0:W-:Y:S02]  /*16dd0*/  UTMALDG.3D [UR8], [UR6], desc[UR14] ;  /* 0x00000e08060075b4 */ /* 0x0001e40008011000 */
[----:B0-----:R-:W-:Y:S01]  /*16de0*/  UMOV UR8, UR17 ;  /* 0x0000001100087c82 */ /* 0x001fe20008000000 */
[----:B------:R-:W-:Y:S02]  /*16df0*/  UMOV UR11, UR20 ;  /* 0x00000014000b7c82 */ /* 0x000fe40008000000 */
[----:B------:R0:W-:Y:S02]  /*16e00*/  UTMALDG.3D.MULTICAST [UR8], [UR28], UR27, desc[UR14] ;  /* 0x00000e081c0073b4 */ /* 0x0001e4000801181b */
[----:B0-----:R-:W-:Y:S05]  /*16e10*/  @P1 BRA `(.L_x_556) ;  /* 0xfffffffc003c1947 */ /* 0x001fea000383ffff */
.L_x_553:
[----:B------:R-:W-:Y:S05]  /*16e20*/  BSYNC B1 ;  /* 0x0000000000017941 */ /* 0x000fea0003800000 */
.L_x_552:
[----:B------:R-:W2:Y:S01]  /*16e30*/  LDL.LU R15, [R1+0x200] ;  /* 0x00020000010f7983 */ /* 0x000ea20000300800 */
[----:B------:R-:W-:Y:S01]  /*16e40*/  LOP3.LUT P1, RZ, R8, 0xff, RZ, 0xc0, !PT ;  /* 0x000000ff08ff7812 */ /* 0x000fe2000782c0ff */
[----:B------:R-:W-:Y:S01]  /*16e50*/  VIADD R6, R6, UR18 ;  /* 0x0000001206067c36 */ /* 0x000fe20008000000 */
[----:B------:R-:W-:Y:S01]  /*16e60*/  ULDC.64 UR6, c[0x0][0x650] ;  /* 0x0001940000067ab9 */ /* 0x000fe20000000a00 */
[----:B------:R-:W3:Y:S01]  /*16e70*/  LDL.LU R14, [R1+0x204] ;  /* 0x00020400010e7983 */ /* 0x000ee20000300800 */
[----:B------:R-:W-:Y:S01]  /*16e80*/  UISETP.GE.U32.AND UP0, UPT, UR18, 0x7, UPT ;  /* 0x000000071200788c */ /* 0x000fe2000bf06070 */
[C---:B------:R-:W-:Y:S01]  /*16e90*/  IMAD.WIDE.U32 R2, R6.reuse, 0x24924925, RZ ;  /* 0x2492492506027825 */ /* 0x040fe200078e00ff */
[C---:B------:R-:W-:Y:S01]  /*16ea0*/  ISETP.GT.U32.AND P0, PT, R6.reuse, 0x6, PT ;  /* 0x000000060600780c */ /* 0x040fe20003f04070 */
[----:B------:R-:W-:Y:S01]  /*16eb0*/  BSSY B1, `(.L_x_557) ;  /* 0x0000074000017945 */ /* 0x000fe20003800000 */
[----:B------:R-:W-:Y:S01]  /*16ec0*/  MOV R10, 0xffffffff ;  /* 0xffffffff000a7802 */ /* 0x000fe20000000f00 */
[----:B------:R-:W-:Y:S01]  /*16ed0*/  IMAD.IADD R2, R6, 0x1, -R3 ;  /* 0x0000000106027824 */ /* 0x000fe200078e0a03 */
[----:B------:R-:W-:-:S03]  /*16ee0*/  PRMT R8, RZ, 0x7610, R8 ;  /* 0x00007610ff087816 */ /* 0x000fc60000000008 */
[----:B------:R-:W0:Y:S01]  /*16ef0*/  @P1 S2R R4, SR_CgaCtaId ;  /* 0x0000000000041919 */ /* 0x000e220000008800 */
[----:B------:R-:W-:Y:S02]  /*16f00*/  LEA.HI R2, R2, R3, RZ, 0x1f ;  /* 0x0000000302027211 */ /* 0x000fe400078ff8ff */
[----:B------:R-:W-:-:S04]  /*16f10*/  @P1 MOV R3, 0x400 ;  /* 0x0000040000031802 */ /* 0x000fc80000000f00 */
[----:B0-----:R-:W-:Y:S01]  /*16f20*/  @P1 LEA R3, R4, R3, 0x18 ;  /* 0x0000000304031211 */ /* 0x001fe200078ec0ff */
[----:B------:R-:W-:-:S03]  /*16f30*/  IMAD.U32 R4, RZ, RZ, UR18 ;  /* 0x00000012ff047e24 */ /* 0x000fc6000f8e00ff */
[----:B------:R0:W-:Y:S01]  /*16f40*/  @P1 SYNCS.ARRIVE.TRANS64.A1T0 RZ, [R3+URZ+0x88], RZ ;  /* 0x000088ff03ff19a7 */ /* 0x0001e2000810003f */
[----:B------:R-:W-:Y:S02]  /*16f50*/  PLOP3.LUT P1, PT, PT, PT, UP0, 0x80, 0x0 ;  /* 0x000000000000781c */ /* 0x000fe40003f2f008 */
[----:B------:R-:W-:Y:S01]  /*16f60*/  ISETP.LT.U32.AND P0, PT, R4, 0x7, P0 ;  /* 0x000000070400780c */ /* 0x000fe20000701070 */
[----:B------:R-:W-:-:S03]  /*16f70*/  IMAD.MOV.U32 R4, RZ, RZ, -0x1 ;  /* 0xffffffffff047424 */ /* 0x000fc600078e00ff */
[----:B0-----:R-:W-:-:S04]  /*16f80*/  SEL R3, RZ, 0x1, !P0 ;  /* 0x00000001ff037807 */ /* 0x001fc80004000000 */
[----:B------:R-:W-:Y:S02]  /*16f90*/  LOP3.LUT R0, R0, R3, RZ, 0x3c, !PT ;  /* 0x0000000300007212 */ /* 0x000fe400078e3cff */
[--C-:B------:R-:W-:Y:S02]  /*16fa0*/  SHF.R.U32.HI R3, RZ, 0x2, R2.reuse ;  /* 0x00000002ff037819 */ /* 0x100fe40000011602 */
[----:B------:R-:W-:Y:S02]  /*16fb0*/  PRMT R2, RZ, 0x7610, R2 ;  /* 0x00007610ff027816 */ /* 0x000fe40000000002 */
[----:B------:R-:W-:Y:S01]  /*16fc0*/  @P1 LOP3.LUT R0, R0, 0x1, R3, 0x78, !PT ;  /* 0x0000000100001812 */ /* 0x000fe200078e7803 */
[----:B------:R-:W-:Y:S02]  /*16fd0*/  IMAD R6, R3, -0x7, R6 ;  /* 0xfffffff903067824 */ /* 0x000fe400078e0206 */
[----:B------:R-:W-:Y:S01]  /*16fe0*/  IMAD.MOV.U32 R3, RZ, RZ, -0x1 ;  /* 0xffffffffff037424 */ /* 0x000fe200078e00ff */
[----:B---3--:R-:W-:-:S04]  /*16ff0*/  IADD3 R14, P0, R14, UR22, RZ ;  /* 0x000000160e0e7c10 */ /* 0x008fc8000ff1e0ff */
[----:B--2---:R-:W-:Y:S01]  /*17000*/  IADD3.X R15, R15, UR13, RZ, P0, !PT ;  /* 0x0000000d0f0f7c10 */ /* 0x004fe200087fe4ff */
[----:B------:R0:W-:Y:S01]  /*17010*/  STL [R1+0x204], R14 ;  /* 0x0002040e01007387 */ /* 0x0001e20000100800 */
[----:B------:R-:W-:-:S03]  /*17020*/  ISETP.GE.U32.AND P0, PT, R14, UR6, PT ;  /* 0x000000060e007c0c */ /* 0x000fc6000bf06070 */
[----:B------:R0:W-:Y:S01]  /*17030*/  STL [R1+0x200], R15 ;  /* 0x0002000f01007387 */ /* 0x0001e20000100800 */
[----:B------:R-:W-:-:S13]  /*17040*/  ISETP.GE.U32.AND.EX P0, PT, R15, UR7, PT, P0 ;  /* 0x000000070f007c0c */ /* 0x000fda000bf06100 */
[----:B0-----:R-:W-:Y:S05]  /*17050*/  @P0 BRA `(.L_x_558) ;  /* 0x0000000400640947 */ /* 0x001fea0003800000 */
[----:B------:R-:W0:Y:S01]  /*17060*/  S2R R7, SR_CTAID.X ;  /* 0x0000000000077919 */ /* 0x000e220000002500 */
[----:B------:R-:W-:Y:S01]  /*17070*/  ULDC UR6, c[0x0][0x150] ;  /* 0x0000540000067ab9 */ /* 0x000fe20000000800 */
[----:B------:R-:W1:Y:S01]  /*17080*/  LDC R4, c[0x0][0x144] ;  /* 0x00005100ff047b82 */ /* 0x000e620000000800 */
[----:B------:R-:W-:Y:S01]  /*17090*/  UISETP.NE.AND UP0, UPT, UR45, URZ, UPT ;  /* 0x0000003f2d00728c */ /* 0x000fe2000bf05270 */
[----:B------:R-:W2:Y:S01]  /*170a0*/  S2R R5, SR_CTAID.Y ;  /* 0x0000000000057919 */ /* 0x000ea20000002600 */
[----:B------:R-:W-:-:S04]  /*170b0*/  ULDC UR9, c[0x0][0x630] ;  /* 0x00018c0000097ab9 */ /* 0x000fc80000000800 */
[----:B------:R-:W-:Y:S01]  /*170c0*/  PLOP3.LUT P0, PT, PT, PT, UP0, 0x80, 0x0 ;  /* 0x000000000000781c */ /* 0x000fe20003f0f008 */
[----:B------:R-:W3:Y:S01]  /*170d0*/  LDC R12, c[0x0][0x148] ;  /* 0x00005200ff0c7b82 */ /* 0x000ee20000000800 */
[----:B0-----:R-:W-:Y:S02]  /*170e0*/  I2FP.F32.U32 R2, R7 ;  /* 0x0000000700027245 */ /* 0x001fe40000201000 */
[----:B--2---:R-:W-:-:S03]  /*170f0*/  I2FP.F32.U32 R3, R5 ;  /* 0x0000000500037245 */ /* 0x004fc60000201000 */
[----:B------:R-:W-:Y:S01]  /*17100*/  FMUL R2, R2, UR6 ;  /* 0x0000000602027c20 */ /* 0x000fe20008400000 */
[----:B------:R-:W-:Y:S02]  /*17110*/  ULDC UR6, c[0x0][0x154] ;  /* 0x0000550000067ab9 */ /* 0x000fe40000000800 */
[----:B------:R-:W-:Y:S01]  /*17120*/  FMUL R10, R3, UR6 ;  /* 0x00000006030a7c20 */ /* 0x000fe20008400000 */
[----:B------:R-:W-:Y:S02]  /*17130*/  ULDC.64 UR6, c[0x0][0x628] ;  /* 0x00018a0000067ab9 */ /* 0x000fe40000000a00 */
[----:B------:R-:W0:Y:S08]  /*17140*/  F2I.U32.TRUNC.NTZ R2, R2 ;  /* 0x0000000200027305 */ /* 0x000e30000020f000 */
[----:B------:R-:W2:Y:S01]  /*17150*/  F2I.U32.TRUNC.NTZ R10, R10 ;  /* 0x0000000a000a7305 */ /* 0x000ea2000020f000 */
[----:B0-----:R-:W-:-:S02]  /*17160*/  IMAD.MOV R3, RZ, RZ, -R2 ;  /* 0x000000ffff037224 */ /* 0x001fc400078e0a02 */
[----:B------:R-:W-:Y:S02]  /*17170*/  IMAD.MOV.U32 R2, RZ, RZ, R14 ;  /* 0x000000ffff027224 */ /* 0x000fe400078e000e */
[----:B-1----:R-:W-:Y:S02]  /*17180*/  IMAD R7, R4, R3, R7 ;  /* 0x0000000304077224 */ /* 0x002fe400078e0207 */
[----:B--2---:R-:W-:-:S04]  /*17190*/  IMAD.MOV R3, RZ, RZ, -R10 ;  /* 0x000000ffff037224 */ /* 0x004fc800078e0a0a */
[----:B---3--:R-:W-:Y:S01]  /*171a0*/  @P0 IMAD R7, R12, R3, R5 ;  /* 0x000000030c070224 */ /* 0x008fe200078e0205 */
[----:B------:R-:W-:Y:S01]  /*171b0*/  ISETP.NE.U32.AND P0, PT, RZ, UR6, PT ;  /* 0x00000006ff007c0c */ /* 0x000fe2000bf05070 */
[----:B------:R-:W-:-:S03]  /*171c0*/  IMAD.MOV.U32 R3, RZ, RZ, R15 ;  /* 0x000000ffff037224 */ /* 0x000fc600078e000f */
[----:B------:R-:W-:-:S13]  /*171d0*/  ISETP.NE.AND.EX P0, PT, RZ, UR7, PT, P0 ;  /* 0x00000007ff007c0c */ /* 0x000fda000bf05300 */
[----:B------:R-:W-:Y:S05]  /*171e0*/  @!P0 BRA `(.L_x_559) ;  /* 0x0000000000288947 */ /* 0x000fea0003800000 */
[----:B------:R-:W-:Y:S02]  /*171f0*/  ULDC UR8, c[0x0][0x634] ;  /* 0x00018d0000087ab9 */ /* 0x000fe40000000800 */
[----:B------:R-:W-:-:S05]  /*17200*/  IADD3 R3, P0, R14, UR8, RZ ;  /* 0x000000080e037c10 */ /* 0x000fca000ff1e0ff */
[----:B------:R-:W-:-:S04]  /*17210*/  IMAD.X R11, RZ, RZ, R15, P0 ;  /* 0x000000ffff0b7224 */ /* 0x000fc800000e060f */
[----:B------:R-:W-:-:S04]  /*17220*/  IMAD.WIDE.U32 R4, R11, UR6, RZ ;  /* 0x000000060b047c25 */ /* 0x000fc8000f8e00ff */
[----:B------:R-:W-:-:S04]  /*17230*/  IMAD.WIDE.U32 R4, P0, R3, UR7, R4 ;  /* 0x0000000703047c25 */ /* 0x000fc8000f800004 */
[----:B------:R-:W-:-:S04]  /*17240*/  IMAD.WIDE.U32 R2, R3, UR6, RZ ;  /* 0x0000000603027c25 */ /* 0x000fc8000f8e00ff */
[----:B------:R-:W-:Y:S01]  /*17250*/  IMAD.MOV.U32 R2, RZ, RZ, R5 ;  /* 0x000000ffff027224 */ /* 0x000fe200078e0005 */
[----:B------:R-:W-:Y:S01]  /*17260*/  IADD3 RZ, P1, R3, R4, RZ ;  /* 0x0000000403ff7210 */ /* 0x000fe20007f3e0ff */
[----:B------:R-:W-:-:S04]  /*17270*/  IMAD.X R3, RZ, RZ, RZ, P0 ;  /* 0x000000ffff037224 */ /* 0x000fc800000e06ff */
[----:B------:R-:W-:-:S08]  /*17280*/  IMAD.WIDE.U32.X R2, R11, UR7, R2, P1 ;  /* 0x000000070b027c25 */ /* 0x000fd000088e0402 */
.L_x_559:
[--C-:B------:R-:W-:Y:S01]  /*17290*/  SHF.R.U64 R10, R2, UR9, R3.reuse ;  /* 0x00000009020a7c19 */ /* 0x100fe20008001203 */
[----:B------:R-:W-:Y:S01]  /*172a0*/  ULDC.64 UR6, c[0x0][0x620] ;  /* 0x0001880000067ab9 */ /* 0x000fe20000000a00 */
[----:B------:R-:W-:Y:S01]  /*172b0*/  SHF.R.U32.HI R2, RZ, UR9, R3 ;  /* 0x00000009ff027c19 */ /* 0x000fe20008011603 */
[----:B------:R-:W-:Y:S01]  /*172c0*/  IMAD.MOV.U32 R3, RZ, RZ, R15 ;  /* 0x000000ffff037224 */ /* 0x000fe200078e000f */
[----:B------:R-:W-:Y:S01]  /*172d0*/  IADD3 R11, P0, RZ, -R10, RZ ;  /* 0x8000000aff0b7210 */ /* 0x000fe20007f1e0ff */
[----:B------:R-:W-:-:S04]  /*172e0*/  ULDC.64 UR8, c[0x0][0x640] ;  /* 0x0001900000087ab9 */ /* 0x000fc80000000a00 */
[----:B------:R-:W-:Y:S01]  /*172f0*/  IMAD.X R2, RZ, RZ, ~R2, P0 ;  /* 0x000000ffff027224 */ /* 0x000fe200000e0e02 */
[----:B------:R-:W-:-:S03]  /*17300*/  ISETP.NE.U32.AND P0, PT, RZ, UR8, PT ;  /* 0x00000008ff007c0c */ /* 0x000fc6000bf05070 */
[----:B------:R-:W-:Y:S01]  /*17310*/  IMAD R2, R2, UR6, RZ ;  /* 0x0000000602027c24 */ /* 0x000fe2000f8e02ff */
[----:B------:R-:W-:-:S03]  /*17320*/  ISETP.NE.AND.EX P0, PT, RZ, UR9, PT, P0 ;  /* 0x00000009ff007c0c */ /* 0x000fc6000bf05300 */
[----:B------:R-:W-:Y:S01]  /*17330*/  IMAD R5, R11, UR7, R2 ;  /* 0x000000070b057c24 */ /* 0x000fe2000f8e0202 */
[----:B------:R-:W-:-:S05]  /*17340*/  MOV R2, R14 ;  /* 0x0000000e00027202 */ /* 0x000fca0000000f00 */
[----:B------:R-:W-:Y:S01]  /*17350*/  IMAD.WIDE.U32 R2, R11, UR6, R2 ;  /* 0x000000060b027c25 */ /* 0x000fe2000f8e0002 */
[----:B------:R-:W-:-:S03]  /*17360*/  ULDC UR6, c[0x0][0x618] ;  /* 0x0001860000067ab9 */ /* 0x000fc60000000800 */
[----:B------:R-:W-:-:S05]  /*17370*/  IMAD.IADD R3, R3, 0x1, R5 ;  /* 0x0000000103037824 */ /* 0x000fca00078e0205 */
[--C-:B------:R-:W-:Y:S02]  /*17380*/  SHF.R.U64 R11, R2, UR6, R3.reuse ;  /* 0x00000006020b7c19 */ /* 0x100fe40008001203 */
[----:B------:R-:W-:Y:S01]  /*17390*/  SHF.R.U32.HI R2, RZ, UR6, R3 ;  /* 0x00000006ff027c19 */ /* 0x000fe20008011603 */
[----:B------:R-:W-:-:S03]  /*173a0*/  ULDC UR6, c[0x0][0x608] ;  /* 0x0001820000067ab9 */ /* 0x000fc60000000800 */
[--C-:B------:R-:W-:Y:S02]  /*173b0*/  SHF.R.U64 R12, R11, UR6, R2.reuse ;  /* 0x000000060b0c7c19 */ /* 0x100fe40008001202 */
[----:B------:R-:W-:Y:S01]  /*173c0*/  SHF.R.U32.HI R3, RZ, UR6, R2 ;  /* 0x00000006ff037c19 */ /* 0x000fe20008011602 */
[----:B------:R-:W-:-:S03]  /*173d0*/  ULDC UR6, c[0x0][0x658] ;  /* 0x0001960000067ab9 */ /* 0x000fc60000000800 */
[--C-:B------:R-:W-:Y:S02]  /*173e0*/  SHF.R.U64 R13, R12, UR6, R3.reuse ;  /* 0x000000060c0d7c19 */ /* 0x100fe40008001203 */
[----:B------:R-:W-:-:S03]  /*173f0*/  SHF.R.U32.HI R14, RZ, UR6, R3 ;  /* 0x00000006ff0e7c19 */ /* 0x000fc60008011603 */
[----:B------:R-:W-:Y:S02]  /*17400*/  IMAD.MOV.U32 R2, RZ, RZ, R13 ;  /* 0x000000ffff027224 */ /* 0x000fe400078e000d */
[----:B------:R-:W-:Y:S01]  /*17410*/  IMAD.MOV.U32 R3, RZ, RZ, R14 ;  /* 0x000000ffff037224 */ /* 0x000fe200078e000e */
[----:B------:R-:W-:Y:S06]  /*17420*/  @!P0 BRA `(.L_x_560) ;  /* 0x0000000000288947 */ /* 0x000fec0003800000 */
        /* <DEDUP_REMOVED lines=10> */
.L_x_560:
[----:B------:R-:W-:Y:S01]  /*174d0*/  ULDC UR6, c[0x0][0x648] ;  /* 0x0001920000067ab9 */ /* 0x000fe20000000800 */
[----:B------:R-:W-:Y:S01]  /*174e0*/  LOP3.LUT R12, R12, UR19, RZ, 0xc0, !PT ;  /* 0x000000130c0c7c12 */ /* 0x000fe2000f8ec0ff */
[----:B------:R-:W-:Y:S01]  /*174f0*/  UISETP.NE.AND UP0, UPT, UR45, URZ, UPT ;  /* 0x0000003f2d00728c */ /* 0x000fe2000bf05270 */
[----:B------:R-:W-:Y:S01]  /*17500*/  SHF.R.U64 R3, R2, UR6, R3 ;  /* 0x0000000602037c19 */ /* 0x000fe20008001203 */
[----:B------:R-:W-:Y:S01]  /*17510*/  ULDC UR6, c[0x0][0x638] ;  /* 0x00018e0000067ab9 */ /* 0x000fe20000000800 */
[----:B------:R-:W-:-:S03]  /*17520*/  LOP3.LUT R4, R11, UR4, RZ, 0xc0, !PT ;  /* 0x000000040b047c12 */ /* 0x000fc6000f8ec0ff */
[----:B------:R-:W-:Y:S01]  /*17530*/  IMAD.MOV R2, RZ, RZ, -R3 ;  /* 0x000000ffff027224 */ /* 0x000fe200078e0a03 */
[----:B------:R-:W-:Y:S01]  /*17540*/  PLOP3.LUT P0, PT, PT, PT, UP0, 0x40, 0x0 ;  /* 0x000000000000781c */ /* 0x000fe20003f0e808 */
[----:B------:R-:W-:Y:S01]  /*17550*/  IMAD R12, R3, UR5, R12 ;  /* 0x00000005030c7c24 */ /* 0x000fe2000f8e020c */
[----:B------:R-:W-:Y:S01]  /*17560*/  PLOP3.LUT P1, PT, PT, PT, UP0, 0x40, 0x0 ;  /* 0x000000000000781c */ /* 0x000fe20003f2e808 */
[----:B------:R-:W-:Y:S01]  /*17570*/  IMAD R13, R2, UR6, R13 ;  /* 0x00000006020d7c24 */ /* 0x000fe2000f8e020d */
[----:B------:R-:W-:Y:S01]  /*17580*/  ULDC UR6, c[0x0][0x610] ;  /* 0x0001840000067ab9 */ /* 0x000fe20000000800 */
[----:B------:R-:W-:Y:S01]  /*17590*/  MOV R2, 0x1 ;  /* 0x0000000100027802 */ /* 0x000fe20000000f00 */
[----:B------:R-:W-:Y:S01]  /*175a0*/  IMAD R7, R12, UR6, R7 ;  /* 0x000000060c077c24 */ /* 0x000fe2000f8e0207 */
[----:B------:R-:W-:Y:S02]  /*175b0*/  ULDC UR6, c[0x0][0x600] ;  /* 0x0001800000067ab9 */ /* 0x000fe40000000800 */
[----:B------:R-:W-:-:S05]  /*175c0*/  IMAD R4, R13, UR6, R4 ;  /* 0x000000060d047c24 */ /* 0x000fca000f8e0204 */
[----:B------:R-:W-:Y:S02]  /*175d0*/  SEL R3, R4, R7, P0 ;  /* 0x0000000704037207 */ /* 0x000fe40000000000 */
[----:B------:R-:W-:-:S07]  /*175e0*/  SEL R4, R7, R4, P1 ;  /* 0x0000000407047207 */ /* 0x000fce0000800000 */
.L_x_558:
[----:B------:R-:W-:Y:S05]  /*175f0*/  BSYNC B1 ;  /* 0x0000000000017941 */ /* 0x000fea0003800000 */
.L_x_557:
[----:B------:R-:W-:-:S13]  /*17600*/  LOP3.LUT P0, RZ, R2, 0xff, RZ, 0xc0, !PT ;  /* 0x000000ff02ff7812 */ /* 0x000fda000780c0ff */
[----:B------:R-:W-:Y:S05]  /*17610*/  @P0 BRA `(.L_x_561) ;  /* 0xfffffff400080947 */ /* 0x000fea000383ffff */
[----:B------:R-:W-:Y:S05]  /*17620*/  BSYNC B0 ;  /* 0x0000000000007941 */ /* 0x000fea0003800000 */
.L_x_550:
[----:B------:R-:W-:-:S03]  /*17630*/  UMOV UR6, 0xffffffff ;  /* 0xffffffff00067882 */ /* 0x000fc60000000000 */
[----:B------:R-:W-:Y:S05]  /*17640*/  BRA.DIV UR6, `(.L_x_562) ;  /* 0x0000000606847947 */ /* 0x000fea000b800000 */
[----:B------:R-:W-:-:S13]  /*17650*/  ELECT P6, URZ, PT ;  /* 0x00000000003f782f */ /* 0x000fda00038c0000 */
.L_x_579:
[----:B------:R-:W-:Y:S04]  /*17660*/  BSSY B0, `(.L_x_563) ;  /* 0x0000047000007945 */ /* 0x000fe80003800000 */
[----:B------:R-:W-:Y:S05]  /*17670*/  @!P6 BRA `(.L_x_564) ;  /* 0x000000040014e947 */ /* 0x000fea0003800000 */
[----:B------:R-:W-:-:S04]  /*17680*/  ULOP3.LUT UR6, UR40, 0x2, URZ, 0xfc, !UPT ;  /* 0x0000000228067892 */ /* 0x000fc8000f8efc3f */
[----:B------:R-:W-:-:S06]  /*17690*/  UISETP.NE.AND UP0, UPT, UR6, 0x3, UPT ;  /* 0x000000030600788c */ /* 0x000fcc000bf05270 */
[----:B------:R-:W-:-:S13]  /*176a0*/  PLOP3.LUT P0, PT, PT, PT, UP0, 0x80, 0x0 ;  /* 0x000000000000781c */ /* 0x000fda0003f0f008 */
[----:B------:R-:W-:Y:S05]  /*176b0*/  @!P0 BRA `(.L_x_565) ;  /* 0x0000000000048947 */ /* 0x000fea0003800000 */
[----:B------:R-:W-:Y:S01]  /*176c0*/  BPT.TRAP 0x1 ;  /* 0x000000040000795c */ /* 0x000fe20000300000 */
.L_x_565:
[----:B------:R-:W0:Y:S01]  /*176d0*/  S2R R3, SR_CgaCtaId ;  /* 0x0000000000037919 */ /* 0x000e220000008800 */
[----:B------:R-:W-:-:S04]  /*176e0*/  MOV R2, 0x400 ;  /* 0x0000040000027802 */ /* 0x000fc80000000f00 */
[----:B0-----:R-:W-:Y:S02]  /*176f0*/  LEA R3, R3, R2, 0x18 ;  /* 0x0000000203037211 */ /* 0x001fe400078ec0ff */
[----:B------:R-:W-:-:S03]  /*17700*/  SHF.L.U32 R2, R0, 0x1f, RZ ;  /* 0x0000001f00027819 */ /* 0x000fc600000006ff */
[----:B------:R-:W-:-:S04]  /*17710*/  VIADD R3, R3, 0x38 ;  /* 0x0000003803037836 */ /* 0x000fc80000000000 */
[----:B------:R-:W-:-:S04]  /*17720*/  IMAD R5, R6, 0x8, R3 ;  /* 0x0000000806057824 */ /* 0x000fc800078e0203 */
[----:B------:R-:W0:Y:S02]  /*17730*/  SYNCS.PHASECHK.TRANS64.TRYWAIT P0, [R5+URZ], R2 ;  /* 0x00000002050075a7 */ /* 0x000e24000800017f */
[----:B0-----:R-:W-:Y:S05]  /*17740*/  @!P0 BRA `(.L_x_566) ;  /* 0x0000000400648947 */ /* 0x001fea0003800000 */
.L_x_580:
[----:B------:R-:W-:-:S05]  /*17750*/  VIADD R6, R6, 0x1 ;  /* 0x0000000106067836 */ /* 0x000fca0000000000 */
[----:B------:R-:W-:-:S04]  /*17760*/  ISETP.NE.AND P0, PT, R6, 0x7, PT ;  /* 0x000000070600780c */ /* 0x000fc80003f05270 */
[----:B0-----:R-:W-:Y:S02]  /*17770*/  SEL R5, RZ, 0x1, P0 ;  /* 0x00000001ff057807 */ /* 0x001fe40000000000 */
[----:B------:R-:W-:Y:S02]  /*17780*/  SEL R6, R6, RZ, P0 ;  /* 0x000000ff06067207 */ /* 0x000fe40000000000 */
[----:B------:R-:W-:-:S03]  /*17790*/  LOP3.LUT R5, R0, R5, RZ, 0x3c, !PT ;  /* 0x0000000500057212 */ /* 0x000fc600078e3cff */
[----:B------:R-:W-:Y:S01]  /*177a0*/  IMAD R7, R6, 0x8, R3 ;  /* 0x0000000806077824 */ /* 0x000fe200078e0203 */
[----:B------:R-:W-:-:S04]  /*177b0*/  SHF.L.U32 R0, R5, 0x1f, RZ ;  /* 0x0000001f05007819 */ /* 0x000fc800000006ff */
[----:B------:R-:W0:Y:S02]  /*177c0*/  SYNCS.PHASECHK.TRANS64.TRYWAIT P0, [R7+URZ], R0 ;  /* 0x00000000070075a7 */ /* 0x000e24000800017f */
[----:B0-----:R-:W-:Y:S05]  /*177d0*/  @!P0 BRA `(.L_x_567) ;  /* 0x0000000400548947 */ /* 0x001fea0003800000 */
.L_x_581:
[----:B0-----:R-:W-:-:S05]  /*177e0*/  VIADD R0, R6, 0x1 ;  /* 0x0000000106007836 */ /* 0x001fca0000000000 */
[----:B------:R-:W-:-:S04]  /*177f0*/  ISETP.NE.AND P0, PT, R0, 0x7, PT ;  /* 0x000000070000780c */ /* 0x000fc80003f05270 */
[----:B------:R-:W-:Y:S02]  /*17800*/  SEL R2, RZ, 0x1, P0 ;  /* 0x00000001ff027807 */ /* 0x000fe40000000000 */
[----:B------:R-:W-:Y:S02]  /*17810*/  SEL R4, R0, RZ, P0 ;  /* 0x000000ff00047207 */ /* 0x000fe40000000000 */
[----:B------:R-:W-:-:S03]  /*17820*/  LOP3.LUT R5, R5, R2, RZ, 0x3c, !PT ;  /* 0x0000000205057212 */ /* 0x000fc600078e3cff */
[----:B------:R-:W-:Y:S01]  /*17830*/  IMAD R7, R4, 0x8, R3 ;  /* 0x0000000804077824 */ /* 0x000fe200078e0203 */
[----:B------:R-:W-:-:S04]  /*17840*/  SHF.L.U32 R0, R5, 0x1f, RZ ;  /* 0x0000001f05007819 */ /* 0x000fc800000006ff */
[----:B------:R-:W0:Y:S02]  /*17850*/  SYNCS.PHASECHK.TRANS64.TRYWAIT P0, [R7+URZ], R0 ;  /* 0x00000000070075a7 */ /* 0x000e24000800017f */
[----:B0-----:R-:W-:Y:S05]  /*17860*/  @!P0 BRA `(.L_x_568) ;  /* 0x0000000400448947 */ /* 0x001fea0003800000 */
.L_x_582:
        /* <DEDUP_REMOVED lines=9> */
.L_x_583:
[----:B0-----:R-:W-:-:S04]  /*17900*/  IADD3 R0, R4, 0x1, RZ ;  /* 0x0000000104007810 */ /* 0x001fc80007ffe0ff */
        /* <DEDUP_REMOVED lines=8> */
.L_x_584:
        /* <DEDUP_REMOVED lines=9> */
.L_x_585:
[----:B0-----:R-:W-:-:S05]  /*17a20*/  VIADD R0, R4, 0x1 ;  /* 0x0000000104007836 */ /* 0x001fca0000000000 */
[----:B------:R-:W-:-:S04]  /*17a30*/  ISETP.NE.AND P0, PT, R0, 0x7, PT ;  /* 0x000000070000780c */ /* 0x000fc80003f05270 */
[----:B------:R-:W-:Y:S02]  /*17a40*/  SEL R2, RZ, 0x1, P0 ;  /* 0x00000001ff027807 */ /* 0x000fe40000000000 */
[----:B------:R-:W-:Y:S02]  /*17a50*/  SEL R0, R0, RZ, P0 ;  /* 0x000000ff00007207 */ /* 0x000fe40000000000 */
[----:B------:R-:W-:-:S03]  /*17a60*/  LOP3.LUT R2, R5, R2, RZ, 0x3c, !PT ;  /* 0x0000000205027212 */ /* 0x000fc600078e3cff */
[----:B------:R-:W-:Y:S01]  /*17a70*/  IMAD R3, R0, 0x8, R3 ;  /* 0x0000000800037824 */ /* 0x000fe200078e0203 */
[----:B------:R-:W-:-:S07]  /*17a80*/  SHF.L.U32 R0, R2, 0x1f, RZ ;  /* 0x0000001f02007819 */ /* 0x000fce00000006ff */
.L_x_572:
[----:B0-----:R0:W1:Y:S02]  /*17a90*/  SYNCS.PHASECHK.TRANS64.TRYWAIT P0, [R3+URZ], R0 ;  /* 0x00000000030075a7 */ /* 0x001064000800017f */
[----:B-1----:R-:W-:Y:S05]  /*17aa0*/  @!P0 NANOSLEEP.SYNCS 0x989680 ;  /* 0x009896800000895d */ /* 0x002fea0003900000 */
[----:B------:R-:W1:Y:S02]  /*17ab0*/  @!P0 SYNCS.PHASECHK.TRANS64 P0, [R3+URZ], R0 ;  /* 0x00000000030085a7 */ /* 0x000e64000800007f */
[----:B-1----:R-:W-:Y:S05]  /*17ac0*/  @!P0 BRA `(.L_x_572) ;  /* 0xfffffffc00f08947 */ /* 0x002fea000383ffff */
.L_x_564:
[----:B------:R-:W-:Y:S05]  /*17ad0*/  BSYNC B0 ;  /* 0x0000000000007941 */ /* 0x000fea0003800000 */
.L_x_563:
[----:B------:R-:W-:Y:S05]  /*17ae0*/  EXIT ;  /* 0x000000000000794d */ /* 0x000fea0003800000 */
.L_x_21:
[----:B-1----:R1:W2:Y:S02]  /*17af0*/  SYNCS.PHASECHK.TRANS64.TRYWAIT P1, [R4+URZ], R3 ;  /* 0x00000003040075a7 */ /* 0x0022a4000802017f */
[----:B--2---:R-:W-:Y:S05]  /*17b00*/  @!P1 NANOSLEEP.SYNCS 0x989680 ;  /* 0x009896800000995d */ /* 0x004fea0003900000 */
[----:B------:R-:W2:Y:S02]  /*17b10*/  @!P1 SYNCS.PHASECHK.TRANS64 P1, [R4+URZ], R3 ;  /* 0x00000003040095a7 */ /* 0x000ea4000802007f */
[----:B--2---:R-:W-:Y:S05]  /*17b20*/  @!P1 BRA `(.L_x_21) ;  /* 0xfffffffc00f09947 */ /* 0x004fea000383ffff */
[----:B------:R-:W-:Y:S05]  /*17b30*/  BRA `(.L_x_20) ;  /* 0xfffffe9c00087947 */ /* 0x000fea000383ffff */
.L_x_26:
[----:B-1----:R1:W2:Y:S02]  /*17b40*/  SYNCS.PHASECHK.TRANS64.TRYWAIT P1, [R5+URZ], R6 ;  /* 0x00000006050075a7 */ /* 0x0022a4000802017f */
[----:B--2---:R-:W-:Y:S05]  /*17b50*/  @!P1 NANOSLEEP.SYNCS 0x989680 ;  /* 0x009896800000995d */ /* 0x004fea0003900000 */
[----:B------:R-:W2:Y:S02]  /*17b60*/  @!P1 SYNCS.PHASECHK.TRANS64 P1, [R5+URZ], R6 ;  /* 0x00000006050095a7 */ /* 0x000ea4000802007f */
[----:B--2---:R-:W-:Y:S05]  /*17b70*/  @!P1 BRA `(.L_x_26) ;  /* 0xfffffffc00f09947 */ /* 0x004fea000383ffff */
[----:B------:R-:W-:Y:S05]  /*17b80*/  BRA `(.L_x_25) ;  /* 0xfffffeb000687947 */ /* 0x000fea000383ffff */
.L_x_551:
[----:B------:R-:W-:Y:S01]  /*17b90*/  BSSY B1, `(.L_x_573) ;  /* 0x0000006000017945 */ /* 0x000fe20003800000 */
[----:B------:R-:W-:-:S07]  /*17ba0*/  IMAD.MOV.U32 R15, RZ, RZ, -0x1 ;  /* 0xffffffffff0f7424 */ /* 0x000fce00078e00ff */
[----:B------:R-:W-:Y:S05]  /*17bb0*/  WARPSYNC.COLLECTIVE R15, `(.L_x_574) ;  /* 0x000000000f0c7348 */ /* 0x000fea0003c00000 */
[----:B------:R-:W-:Y:S02]  /*17bc0*/  ELECT P6, UR62, PT ;  /* 0x00000000003e782f */ /* 0x000fe400038c0000 */
[----:B------:R-:W-:Y:S01]  /*17bd0*/  MOV R14, UR62 ;  /* 0x0000003e000e7c02 */ /* 0x000fe20008000f00 */
[----:B------:R-:W-:Y:S10]  /*17be0*/  ENDCOLLECTIVE ;  /* 0x000000000000791b */ /* 0x000ff40003800000 */
.L_x_574:
[----:B------:R-:W-:Y:S05]  /*17bf0*/  BSYNC B1 ;  /* 0x0000000000017941 */ /* 0x000fea0003800000 */
.L_x_573:
[----:B------:R-:W-:Y:S05]  /*17c00*/  BRA `(.L_x_575) ;  /* 0xffffffec00987947 */ /* 0x000fea000383ffff */
.L_x_554:
[----:B0-----:R0:W1:Y:S02]  /*17c10*/  SYNCS.PHASECHK.TRANS64.TRYWAIT P0, [R5+URZ+0x38], R14 ;  /* 0x0000380e050075a7 */ /* 0x001064000800017f */
[----:B-1----:R-:W-:Y:S05]  /*17c20*/  @!P0 NANOSLEEP.SYNCS 0x989680 ;  /* 0x009896800000895d */ /* 0x002fea0003900000 */
[----:B------:R-:W1:Y:S02]  /*17c30*/  @!P0 SYNCS.PHASECHK.TRANS64 P0, [R5+URZ+0x38], R14 ;  /* 0x0000380e050085a7 */ /* 0x000e64000800007f */
[----:B-1----:R-:W-:Y:S05]  /*17c40*/  @!P0 BRA `(.L_x_554) ;  /* 0xfffffffc00f08947 */ /* 0x002fea000383ffff */
[----:B------:R-:W-:Y:S05]  /*17c50*/  BRA `(.L_x_576) ;  /* 0xffffffec00d07947 */ /* 0x000fea000383ffff */
.L_x_562:
[----:B------:R-:W-:Y:S01]  /*17c60*/  BSSY B0, `(.L_x_577) ;  /* 0x0000006000007945 */ /* 0x000fe20003800000 */
[----:B------:R-:W-:-:S07]  /*17c70*/  IMAD.MOV.U32 R15, RZ, RZ, -0x1 ;  /* 0xffffffffff0f7424 */ /* 0x000fce00078e00ff */
[----:B------:R-:W-:Y:S05]  /*17c80*/  WARPSYNC.COLLECTIVE R15, `(.L_x_578) ;  /* 0x000000000f0c7348 */ /* 0x000fea0003c00000 */
[----:B------:R-:W-:Y:S02]  /*17c90*/  ELECT P6, UR62, PT ;  /* 0x00000000003e782f */ /* 0x000fe400038c0000 */
[----:B------:R-:W-:Y:S01]  /*17ca0*/  MOV R14, UR62 ;  /* 0x0000003e000e7c02 */ /* 0x000fe20008000f00 */
[----:B------:R-:W-:Y:S10]  /*17cb0*/  ENDCOLLECTIVE ;  /* 0x000000000000791b */ /* 0x000ff40003800000 */
.L_x_578:
[----:B------:R-:W-:Y:S05]  /*17cc0*/  BSYNC B0 ;  /* 0x0000000000007941 */ /* 0x000fea0003800000 */
.L_x_577:
[----:B------:R-:W-:Y:S05]  /*17cd0*/  BRA `(.L_x_579) ;  /* 0xfffffff800607947 */ /* 0x000fea000383ffff */
.L_x_566:
[----:B0-----:R0:W1:Y:S02]  /*17ce0*/  SYNCS.PHASECHK.TRANS64.TRYWAIT P0, [R5+URZ], R2 ;  /* 0x00000002050075a7 */ /* 0x001064000800017f */
[----:B-1----:R-:W-:Y:S05]  /*17cf0*/  @!P0 NANOSLEEP.SYNCS 0x989680 ;  /* 0x009896800000895d */ /* 0x002fea0003900000 */
[----:B------:R-:W1:Y:S02]  /*17d00*/  @!P0 SYNCS.PHASECHK.TRANS64 P0, [R5+URZ], R2 ;  /* 0x00000002050085a7 */ /* 0x000e64000800007f */
[----:B-1----:R-:W-:Y:S05]  /*17d10*/  @!P0 BRA `(.L_x_566) ;  /* 0xfffffffc00f08947 */ /* 0x002fea000383ffff */
[----:B------:R-:W-:Y:S05]  /*17d20*/  BRA `(.L_x_580) ;  /* 0xfffffff800887947 */ /* 0x000fea000383ffff */
.L_x_567:
[----:B0-----:R0:W1:Y:S02]  /*17d30*/  SYNCS.PHASECHK.TRANS64.TRYWAIT P0, [R7+URZ], R0 ;  /* 0x00000000070075a7 */ /* 0x001064000800017f */
[----:B-1----:R-:W-:Y:S05]  /*17d40*/  @!P0 NANOSLEEP.SYNCS 0x989680 ;  /* 0x009896800000895d */ /* 0x002fea0003900000 */
[----:B------:R-:W1:Y:S02]  /*17d50*/  @!P0 SYNCS.PHASECHK.TRANS64 P0, [R7+URZ], R0 ;  /* 0x00000000070085a7 */ /* 0x000e64000800007f */
[----:B-1----:R-:W-:Y:S05]  /*17d60*/  @!P0 BRA `(.L_x_567) ;  /* 0xfffffffc00f08947 */ /* 0x002fea000383ffff */
[----:B------:R-:W-:Y:S05]  /*17d70*/  BRA `(.L_x_581) ;  /* 0xfffffff800987947 */ /* 0x000fea000383ffff */
.L_x_568:
[----:B0-----:R0:W1:Y:S02]  /*17d80*/  SYNCS.PHASECHK.TRANS64.TRYWAIT P0, [R7+URZ], R0 ;  /* 0x00000000070075a7 */ /* 0x001064000800017f */
[----:B-1----:R-:W-:Y:S05]  /*17d90*/  @!P0 NANOSLEEP.SYNCS 0x989680 ;  /* 0x009896800000895d */ /* 0x002fea0003900000 */
[----:B------:R-:W1:Y:S02]  /*17da0*/  @!P0 SYNCS.PHASECHK.TRANS64 P0, [R7+URZ], R0 ;  /* 0x00000000070085a7 */ /* 0x000e64000800007f */
[----:B-1----:R-:W-:Y:S05]  /*17db0*/  @!P0 BRA `(.L_x_568) ;  /* 0xfffffffc00f08947 */ /* 0x002fea000383ffff */
[----:B------:R-:W-:Y:S05]  /*17dc0*/  BRA `(.L_x_582) ;  /* 0xfffffff800a87947 */ /* 0x000fea000383ffff */
.L_x_569:
[----:B0-----:R0:W1:Y:S02]  /*17dd0*/  SYNCS.PHASECHK.TRANS64.TRYWAIT P0, [R7+URZ], R0 ;  /* 0x00000000070075a7 */ /* 0x001064000800017f */
[----:B-1----:R-:W-:Y:S05]  /*17de0*/  @!P0 NANOSLEEP.SYNCS 0x989680 ;  /* 0x009896800000895d */ /* 0x002fea0003900000 */
[----:B------:R-:W1:Y:S02]  /*17df0*/  @!P0 SYNCS.PHASECHK.TRANS64 P0, [R7+URZ], R0 ;  /* 0x00000000070085a7 */ /* 0x000e64000800007f */
[----:B-1----:R-:W-:Y:S05]  /*17e00*/  @!P0 BRA `(.L_x_569) ;  /* 0xfffffffc00f08947 */ /* 0x002fea000383ffff */
[----:B------:R-:W-:Y:S05]  /*17e10*/  BRA `(.L_x_583) ;  /* 0xfffffff800b87947 */ /* 0x000fea000383ffff */
.L_x_570:
[----:B0-----:R0:W1:Y:S02]  /*17e20*/  SYNCS.PHASECHK.TRANS64.TRYWAIT P0, [R7+URZ], R0 ;  /* 0x00000000070075a7 */ /* 0x001064000800017f */
[----:B-1----:R-:W-:Y:S05]  /*17e30*/  @!P0 NANOSLEEP.SYNCS 0x989680 ;  /* 0x009896800000895d */ /* 0x002fea0003900000 */
[----:B------:R-:W1:Y:S02]  /*17e40*/  @!P0 SYNCS.PHASECHK.TRANS64 P0, [R7+URZ], R0 ;  /* 0x00000000070085a7 */ /* 0x000e64000800007f */
[----:B-1----:R-:W-:Y:S05]  /*17e50*/  @!P0 BRA `(.L_x_570) ;  /* 0xfffffffc00f08947 */ /* 0x002fea000383ffff */
[----:B------:R-:W-:Y:S05]  /*17e60*/  BRA `(.L_x_584) ;  /* 0xfffffff800c87947 */ /* 0x000fea000383ffff */
.L_x_571:
[----:B0-----:R0:W1:Y:S02]  /*17e70*/  SYNCS.PHASECHK.TRANS64.TRYWAIT P0, [R7+URZ], R0 ;  /* 0x00000000070075a7 */ /* 0x001064000800017f */
[----:B-1----:R-:W-:Y:S05]  /*17e80*/  @!P0 NANOSLEEP.SYNCS 0x989680 ;  /* 0x009896800000895d */ /* 0x002fea0003900000 */
[----:B------:R-:W1:Y:S02]  /*17e90*/  @!P0 SYNCS.PHASECHK.TRANS64 P0, [R7+URZ], R0 ;  /* 0x00000000070085a7 */ /* 0x000e64000800007f */
[----:B-1----:R-:W-:Y:S05]  /*17ea0*/  @!P0 BRA `(.L_x_571) ;  /* 0xfffffffc00f08947 */ /* 0x002fea000383ffff */
[----:B------:R-:W-:Y:S05]  /*17eb0*/  BRA `(.L_x_585) ;  /* 0xfffffff800d87947 */ /* 0x000fea000383ffff */
.L_x_586:
[----:B------:R-:W-:-:S00]  /*17ec0*/  BRA `(.L_x_586) ;  /* 0xfffffffc00fc7947 */ /* 0x000fc0000383ffff */
[----:B------:R-:W-:-:S00]  /*17ed0*/  NOP ;  /* 0x0000000000007918 */ /* 0x000fc00000000000 */
        /* <DEDUP_REMOVED lines=10> */
.L_x_587:


//--------------------- .nv.global.init           --------------------------
	.section	.nv.global.init,"aw",@progbits
.nv.global.init:
	.type		$str$22,@object
	.size		$str$22,($str$23 - $str$22)
$str$22:
        /*0000*/ 	.byte	0x6b, 0x5f, 0x74, 0x69, 0x6c, 0x65, 0x5f, 0x63, 0x6f, 0x75, 0x6e, 0x74, 0x20, 0x3e, 0x3d, 0x20
        /*0010*/ 	.byte	0x31, 0x00
	.type		$str$23,@object
	.size		$str$23,(__unnamed_1 - $str$23)
$str$23:
        /*0012*/ 	.byte	0x2f, 0x74, 0x6d, 0x70, 0x2f, 0x63, 0x75, 0x74, 0x6c, 0x61, 0x73, 0x73, 0x5f, 0x73, 0x77, 0x65
        /*0022*/ 	.byte	0x65, 0x70, 0x5f, 0x73, 0x72, 0x63, 0x2f, 0x69, 0x6e, 0x63, 0x6c, 0x75, 0x64, 0x65, 0x2f, 0x63
        /*0032*/ 	.byte	0x75, 0x74, 0x6c, 0x61, 0x73, 0x73, 0x2f, 0x67, 0x65, 0x6d, 0x6d, 0x2f, 0x63, 0x6f, 0x6c, 0x6c
        /*0042*/ 	.byte	0x65, 0x63, 0x74, 0x69, 0x76, 0x65, 0x2f, 0x73, 0x6d, 0x39, 0x30, 0x5f, 0x6d, 0x6d, 0x61, 0x5f
        /*0052*/ 	.byte	0x74, 0x6d, 0x61, 0x5f, 0x67, 0x6d, 0x6d, 0x61, 0x5f, 0x73, 0x73, 0x5f, 0x77, 0x61, 0x72, 0x70
        /*0062*/ 	.byte	0x73, 0x70, 0x65, 0x63, 0x69, 0x61, 0x6c, 0x69, 0x7a, 0x65, 0x64, 0x2e, 0x68, 0x70, 0x70, 0x00
	.type		__unnamed_1,@object
	.size		__unnamed_1,(.L_0 - __unnamed_1)
__unnamed_1:
        /* <DEDUP_REMOVED lines=182> */
        /*0bd2*/ 	.byte	0x5d, 0x00
.L_0:


//--------------------- .nv.shared._ZN7cutlass13device_kernelINS_4gemm6kernel13GemmUniversalIN4cute5tupleIJiiiiEEENS1_10collective13CollectiveMmaINS1_34MainloopSm90TmaGmmaWarpSpecializedILi7ENS5_IJNS4_1CILi2EEENSA_ILi1EEESC_EEENS1_35KernelTmaWarpSpecializedCooperativeEEENS5_IJNSA_ILi256EEESG_NSA_ILi32EEEEEENS_10bfloat16_tENS5_IJlSC_lEEESJ_SK_NS4_8TiledMMAINS4_8MMA_AtomIJNS4_4SM904GMMA28MMA_64x256x16_F32BF16BF16_SSILNSO_5MajorE0ELSQ_0ELNSO_7ScaleInE1ELSR_1EEEEEENS4_6LayoutISD_NS5_IJSC_NSA_ILi0EEESV_EEEEENS5_IJNS4_10UnderscoreESY_SY_EEEEENS4_13SM90_TMA_LOADENS4_14ComposedLayoutINS4_7SwizzleILi2ELi4ELi3EEENS4_18smem_ptr_flag_bitsILi16EEENSU_INS5_IJNSA_ILi8EEESH_EEENS5_IJSH_SC_EEEEEEEvNS4_8identityENS4_23SM90_TMA_LOAD_MULTICASTES1B_vS1C_EENS_8epilogue10collective6detail29Sm90TmaWarpSpecializedAdapterINS1G_15DefaultEpilogueISJ_SK_SK_NS1F_6thread17LinearCombinationISJ_Li1EffLNS1K_9ScaleType4KindE0ELNS_15FloatRoundStyleE2ESJ_EENS1_15EpilogueDefaultEEEEEvvEEEEvNT_6ParamsE --------------------------
	.section	.nv.shared._ZN7cutlass13device_kernelINS_4gemm6kernel13GemmUniversalIN4cute5tupleIJiiiiEEENS1_10collective13CollectiveMmaINS1_34MainloopSm90TmaGmmaWarpSpecializedILi7ENS5_IJNS4_1CILi2EEENSA_ILi1EEESC_EEENS1_35KernelTmaWarpSpecializedCooperativeEEENS5_IJNSA_ILi256EEESG_NSA_ILi32EEEEEENS_10bfloat16_tENS5_IJlSC_lEEESJ_SK_NS4_8TiledMMAINS4_8MMA_AtomIJNS4_4SM904GMMA28MMA_64x256x16_F32BF16BF16_SSILNSO_5MajorE0ELSQ_0ELNSO_7ScaleInE1ELSR_1EEEEEENS4_6LayoutISD_NS5_IJSC_NSA_ILi0EEESV_EEEEENS5_IJNS4_10UnderscoreESY_SY_EEEEENS4_13SM90_TMA_LOADENS4_14ComposedLayoutINS4_7SwizzleILi2ELi4ELi3EEENS4_18smem_ptr_flag_bitsILi16EEENSU_INS5_IJNSA_ILi8EEESH_EEENS5_IJSH_SC_EEEEEEEvNS4_8identityENS4_23SM90_TMA_LOAD_MULTICASTES1B_vS1C_EENS_8epilogue10collective6detail29Sm90TmaWarpSpecializedAdapterINS1G_15DefaultEpilogueISJ_SK_SK_NS1F_6thread17LinearCombinationISJ_Li1EffLNS1K_9ScaleType4KindE0ELNS_15FloatRoundStyleE2ESJ_EENS1_15EpilogueDefaultEEEEEvvEEEEvNT_6ParamsE,"aw",@nobits
	.sectionflags	@""
	.align	16
	.zero		1024


//--------------------- .nv.shared.reserved.0     --------------------------
	.section	.nv.shared.reserved.0,"aw",@nobits
	.weak		__nv_reservedSMEM_offset_0_alias
	.size		__nv_reservedSMEM_offset_0_alias, 0, 0
	.other		__nv_reservedSMEM_offset_0_alias,@"STO_CUDA_RESERVED_SHARED STV_DEFAULT"
__nv_reservedSMEM_offset_0_alias:
	.zero		0


//--------------------- .nv.global                --------------------------
	.section	.nv.global,"aw",@nobits
.nv.global:
	.type		_ZN40_INTERNAL_e1f58dc6_4_k_cu_bf4fef9c_108944cute1_E,@object
	.size		_ZN40_INTERNAL_e1f58dc6_4_k_cu_bf4fef9c_108944cute1_E,(_ZN40_INTERNAL_e1f58dc6_4_k_cu_bf4fef9c_108944cuda3std3__45__cpo6cbeginE - _ZN40_INTERNAL_e1f58dc6_4_k_cu_bf4fef9c_108944cute1_E)
_ZN40_INTERNAL_e1f58dc6_4_k_cu_bf4fef9c_108944cute1_E:
	.zero		1
	.type		_ZN40_INTERNAL_e1f58dc6_4_k_cu_bf4fef9c_108944cuda3std3__45__cpo6cbeginE,@object
	.size		_ZN40_INTERNAL_e1f58dc6_4_k_cu_bf4fef9c_108944cuda3std3__45__cpo6cbeginE,(_ZN40_INTERNAL_e1f58dc6_4_k_cu_bf4fef9c_108944cuda3std3__48in_placeE - _ZN40_INTERNAL_e1f58dc6_4_k_cu_bf4fef9c_108944cuda3std3__45__cpo6cbeginE)
_ZN40_INTERNAL_e1f58dc6_4_k_cu_bf4fef9c_108944cuda3std3__45__cpo6cbeginE:
	.zero		1
	.type		_ZN40_INTERNAL_e1f58dc6_4_k_cu_bf4fef9c_108944cuda3std3__48in_placeE,@object
	.size		_ZN40_INTERNAL_e1f58dc6_4_k_cu_bf4fef9c_108944cuda3std3__48in_placeE,(_ZN40_INTERNAL_e1f58dc6_4_k_cu_bf4fef9c_108944cuda3std6ranges3__45__cpo9iter_moveE - _ZN40_INTERNAL_e1f58dc6_4_k_cu_bf4fef9c_108944cuda3std3__48in_placeE)
_ZN40_INTERNAL_e1f58dc6_4_k_cu_bf4fef9c_108944cuda3std3__48in_placeE:
	.zero		1
	.type		_ZN40_INTERNAL_e1f58dc6_4_k_cu_bf4fef9c_108944cuda3std6ranges3__45__cpo9iter_moveE,@object
	.size		_ZN40_INTERNAL_e1f58dc6_4_k_cu_bf4fef9c_108944cuda3std6ranges3__45__cpo9iter_moveE,(_ZN40_INTERNAL_e1f58dc6_4_k_cu_bf4fef9c_108944cuda3std3__45__cpo5beginE - _ZN40_INTERNAL_e1f58dc6_4_k_cu_bf4fef9c_108944cuda3std6ranges3__45__cpo9iter_moveE)
_ZN40_INTERNAL_e1f58dc6_4_k_cu_bf4fef9c_108944cuda3std6ranges3__45__cpo9iter_moveE:
	.zero		1
	.type		_ZN40_INTERNAL_e1f58dc6_4_k_cu_bf4fef9c_108944cuda3std3__45__cpo5beginE,@object
	.size		_ZN40_INTERNAL_e1f58dc6_4_k_cu_bf4fef9c_108944cuda3std3__45__cpo5beginE,(_ZN40_INTERNAL_e1f58dc6_4_k_cu_bf4fef9c_108944cuda3std3__442_GLOBAL__N__e1f58dc6_4_k_cu_bf4fef9c_108946ignoreE - _ZN40_INTERNAL_e1f58dc6_4_k_cu_bf4fef9c_108944cuda3std3__45__cpo5beginE)
_ZN40_INTERNAL_e1f58dc6_4_k_cu_bf4fef9c_108944cuda3std3__45__cpo5beginE:
	.zero		1
	.type		_ZN40_INTERNAL_e1f58dc6_4_k_cu_bf4fef9c_108944cuda3std3__442_GLOBAL__N__e1f58dc6_4_k_cu_bf4fef9c_108946ignoreE,@object
	.size		_ZN40_INTERNAL_e1f58dc6_4_k_cu_bf4fef9c_108944cuda3std3__442_GLOBAL__N__e1f58dc6_4_k_cu_bf4fef9c_108946ignoreE,(_ZN40_INTERNAL_e1f58dc6_4_k_cu_bf4fef9c_108944cute7productE - _ZN40_INTERNAL_e1f58dc6_4_k_cu_bf4fef9c_108944cuda3std3__442_GLOBAL__N__e1f58dc6_4_k_cu_bf4fef9c_108946ignoreE)
_ZN40_INTERNAL_e1f58dc6_4_k_cu_bf4fef9c_108944cuda3std3__442_GLOBAL__N__e1f58dc6_4_k_cu_bf4fef9c_108946ignoreE:
	.zero		1
	.type		_ZN40_INTERNAL_e1f58dc6_4_k_cu_bf4fef9c_108944cute7productE,@object
	.size		_ZN40_INTERNAL_e1f58dc6_4_k_cu_bf4fef9c_108944cute7productE,(_ZN40_INTERNAL_e1f58dc6_4_k_cu_bf4fef9c_108944cuda3std3__45__cpo3endE - _ZN40_INTERNAL_e1f58dc6_4_k_cu_bf4fef9c_108944cute7productE)
_ZN40_INTERNAL_e1f58dc6_4_k_cu_bf4fef9c_108944cute7productE:
	.zero		1
	.type		_ZN40_INTERNAL_e1f58dc6_4_k_cu_bf4fef9c_108944cuda3std3__45__cpo3endE,@object
	.size		_ZN40_INTERNAL_e1f58dc6_4_k_cu_bf4fef9c_108944cuda3std3__45__cpo3endE,(_ZN40_INTERNAL_e1f58dc6_4_k_cu_bf4fef9c_108944cuda3std3__419piecewise_constructE - _ZN40_INTERNAL_e1f58dc6_4_k_cu_bf4fef9c_108944cuda3std3__45__cpo3endE)
_ZN40_INTERNAL_e1f58dc6_4_k_cu_bf4fef9c_108944cuda3std3__45__cpo3endE:
	.zero		1
	.type		_ZN40_INTERNAL_e1f58dc6_4_k_cu_bf4fef9c_108944cuda3std3__419piecewise_constructE,@object
	.size		_ZN40_INTERNAL_e1f58dc6_4_k_cu_bf4fef9c_108944cuda3std3__419piecewise_constructE,(_ZN40_INTERNAL_e1f58dc6_4_k_cu_bf4fef9c_108944cuda3std3__45__cpo4cendE - _ZN40_INTERNAL_e1f58dc6_4_k_cu_bf4fef9c_108944cuda3std3__419piecewise_constructE)
_ZN40_INTERNAL_e1f58dc6_4_k_cu_bf4fef9c_108944cuda3std3__419piecewise_constructE:
	.zero		1
	.type		_ZN40_INTERNAL_e1f58dc6_4_k_cu_bf4fef9c_108944cuda3std3__45__cpo4cendE,@object
	.size		_ZN40_INTERNAL_e1f58dc6_4_k_cu_bf4fef9c_108944cuda3std3__45__cpo4cendE,(_ZN40_INTERNAL_e1f58dc6_4_k_cu_bf4fef9c_108944cuda3std6ranges3__45__cpo4swapE - _ZN40_INTERNAL_e1f58dc6_4_k_cu_bf4fef9c_108944cuda3std3__45__cpo4cendE)
_ZN40_INTERNAL_e1f58dc6_4_k_cu_bf4fef9c_108944cuda3std3__45__cpo4cendE:
	.zero		1
	.type		_ZN40_INTERNAL_e1f58dc6_4_k_cu_bf4fef9c_108944cuda3std6ranges3__45__cpo4swapE,@object
	.size		_ZN40_INTERNAL_e1f58dc6_4_k_cu_bf4fef9c_108944cuda3std6ranges3__45__cpo4swapE,(.L_8 - _ZN40_INTERNAL_e1f58dc6_4_k_cu_bf4fef9c_108944cuda3std6ranges3__45__cpo4swapE)
_ZN40_INTERNAL_e1f58dc6_4_k_cu_bf4fef9c_108944cuda3std6ranges3__45__cpo4swapE:
	.zero		1
.L_8:


//--------------------- .nv.constant0._ZN7cutlass13device_kernelINS_4gemm6kernel13GemmUniversalIN4cute5tupleIJiiiiEEENS1_10collective13CollectiveMmaINS1_34MainloopSm90TmaGmmaWarpSpecializedILi7ENS5_IJNS4_1CILi2EEENSA_ILi1EEESC_EEENS1_35KernelTmaWarpSpecializedCooperativeEEENS5_IJNSA_ILi256EEESG_NSA_ILi32EEEEEENS_10bfloat16_tENS5_IJlSC_lEEESJ_SK_NS4_8TiledMMAINS4_8MMA_AtomIJNS4_4SM904GMMA28MMA_64x256x16_F32BF16BF16_SSILNSO_5MajorE0ELSQ_0ELNSO_7ScaleInE1ELSR_1EEEEEENS4_6LayoutISD_NS5_IJSC_NSA_ILi0EEESV_EEEEENS5_IJNS4_10UnderscoreESY_SY_EEEEENS4_13SM90_TMA_LOADENS4_14ComposedLayoutINS4_7SwizzleILi2ELi4ELi3EEENS4_18smem_ptr_flag_bitsILi16EEENSU_INS5_IJNSA_ILi8EEESH_EEENS5_IJSH_SC_EEEEEEEvNS4_8identityENS4_23SM90_TMA_LOAD_MULTICASTES1B_vS1C_EENS_8epilogue10collective6detail29Sm90TmaWarpSpecializedAdapterINS1G_15DefaultEpilogueISJ_SK_SK_NS1F_6thread17LinearCombinationISJ_Li1EffLNS1K_9ScaleType4KindE0ELNS_15FloatRoundStyleE2ESJ_EENS1_15EpilogueDefaultEEEEEvvEEEEvNT_6ParamsE --------------------------
	.section	.nv.constant0._ZN7cutlass13device_kernelINS_4gemm6kernel13GemmUniversalIN4cute5tupleIJiiiiEEENS1_10collective13CollectiveMmaINS1_34MainloopSm90TmaGmmaWarpSpecializedILi7ENS5_IJNS4_1CILi2EEENSA_ILi1EEESC_EEENS1_35KernelTmaWarpSpecializedCooperativeEEENS5_IJNSA_ILi256EEESG_NSA_ILi32EEEEEENS_10bfloat16_tENS5_IJlSC_lEEESJ_SK_NS4_8TiledMMAINS4_8MMA_AtomIJNS4_4SM904GMMA28MMA_64x256x16_F32BF16BF16_SSILNSO_5MajorE0ELSQ_0ELNSO_7ScaleInE1ELSR_1EEEEEENS4_6LayoutISD_NS5_IJSC_NSA_ILi0EEESV_EEEEENS5_IJNS4_10UnderscoreESY_SY_EEEEENS4_13SM90_TMA_LOADENS4_14ComposedLayoutINS4_7SwizzleILi2ELi4ELi3EEENS4_18smem_ptr_flag_bitsILi16EEENSU_INS5_IJNSA_ILi8EEESH_EEENS5_IJSH_SC_EEEEEEEvNS4_8identityENS4_23SM90_TMA_LOAD_MULTICASTES1B_vS1C_EENS_8epilogue10collective6detail29Sm90TmaWarpSpecializedAdapterINS1G_15DefaultEpilogueISJ_SK_SK_NS1F_6thread17LinearCombinationISJ_Li1EffLNS1K_9ScaleType4KindE0ELNS_15FloatRoundStyleE2ESJ_EENS1_15EpilogueDefaultEEEEEvvEEEEvNT_6ParamsE,"a",@progbits
	.sectionflags	@""
	.align	4
.nv.constant0._ZN7cutlass13device_kernelINS_4gemm6kernel13GemmUniversalIN4cute5tupleIJiiiiEEENS1_10collective13CollectiveMmaINS1_34MainloopSm90TmaGmmaWarpSpecializedILi7ENS5_IJNS4_1CILi2EEENSA_ILi1EEESC_EEENS1_35KernelTmaWarpSpecializedCooperativeEEENS5_IJNSA_ILi256EEESG_NSA_ILi32EEEEEENS_10bfloat16_tENS5_IJlSC_lEEESJ_SK_NS4_8TiledMMAINS4_8MMA_AtomIJNS4_4SM904GMMA28MMA_64x256x16_F32BF16BF16_SSILNSO_5MajorE0ELSQ_0ELNSO_7ScaleInE1ELSR_1EEEEEENS4_6LayoutISD_NS5_IJSC_NSA_ILi0EEESV_EEEEENS5_IJNS4_10UnderscoreESY_SY_EEEEENS4_13SM90_TMA_LOADENS4_14ComposedLayoutINS4_7SwizzleILi2ELi4ELi3EEENS4_18smem_ptr_flag_bitsILi16EEENSU_INS5_IJNSA_ILi8EEESH_EEENS5_IJSH_SC_EEEEEEEvNS4_8identityENS4_23SM90_TMA_LOAD_MULTICASTES1B_vS1C_EENS_8epilogue10collective6detail29Sm90TmaWarpSpecializedAdapterINS1G_15DefaultEpilogueISJ_SK_SK_NS1F_6thread17LinearCombinationISJ_Li1EffLNS1K_9ScaleType4KindE0ELNS_15FloatRoundStyleE2ESJ_EENS1_15EpilogueDefaultEEEEEvvEEEEvNT_6ParamsE:
	.zero		1664


//--------------------- SYMBOLS --------------------------

	.type		.nv.reservedSmem.offset0,@object
	.size		.nv.reservedSmem.offset0,0x4
	.type		__assertfail,@function
